//
// Generated by NVIDIA NVVM Compiler
//
// Compiler Build ID: CL-36424714
// Cuda compilation tools, release 13.0, V13.0.88
// Based on NVVM 20.0.0
//

.version 9.0
.target sm_100
.address_size 64

	// .globl	_Z6updatePdiPiiPA2_diiS_dddi
.func  (.param .align 16 .b8 func_retval0[16]) __internal_trig_reduction_slowpathd
(
	.param .b64 __internal_trig_reduction_slowpathd_param_0
)
;
.global .align 8 .b8 __cudart_i2opi_d[144] = {8, 93, 141, 31, 177, 95, 251, 107, 234, 146, 82, 138, 247, 57, 7, 61, 123, 241, 229, 235, 199, 186, 39, 117, 45, 234, 95, 158, 102, 63, 70, 79, 183, 9, 203, 39, 207, 126, 54, 109, 31, 109, 10, 90, 139, 17, 47, 239, 15, 152, 5, 222, 255, 151, 248, 31, 59, 40, 249, 189, 139, 95, 132, 156, 244, 57, 83, 131, 57, 214, 145, 57, 65, 126, 95, 180, 38, 112, 156, 233, 132, 68, 187, 46, 245, 53, 130, 232, 62, 167, 41, 177, 28, 235, 29, 254, 28, 146, 209, 9, 234, 46, 73, 6, 224, 210, 77, 66, 58, 110, 36, 183, 97, 197, 187, 222, 171, 99, 81, 254, 65, 144, 67, 60, 153, 149, 98, 219, 192, 221, 52, 245, 209, 87, 39, 252, 41, 21, 68, 78, 110, 131, 249, 162};
.global .align 16 .b8 __cudart_sin_cos_coeffs[128] = {70, 210, 176, 44, 241, 229, 90, 190, 146, 227, 172, 105, 227, 29, 199, 62, 161, 98, 219, 25, 160, 1, 42, 191, 24, 8, 17, 17, 17, 17, 129, 63, 84, 85, 85, 85, 85, 85, 197, 191, 0, 0, 0, 0, 0, 0, 0, 0, 0, 0, 0, 0, 0, 0, 0, 0, 100, 129, 253, 32, 131, 255, 168, 189, 40, 133, 239, 193, 167, 238, 33, 62, 217, 230, 6, 142, 79, 126, 146, 190, 233, 188, 221, 25, 160, 1, 250, 62, 71, 93, 193, 22, 108, 193, 86, 191, 81, 85, 85, 85, 85, 85, 165, 63, 0, 0, 0, 0, 0, 0, 224, 191, 0, 0, 0, 0, 0, 0, 240, 63};

.visible .entry _Z6updatePdiPiiPA2_diiS_dddi(
	.param .u64 .ptr .align 1 _Z6updatePdiPiiPA2_diiS_dddi_param_0,
	.param .u32 _Z6updatePdiPiiPA2_diiS_dddi_param_1,
	.param .u64 .ptr .align 1 _Z6updatePdiPiiPA2_diiS_dddi_param_2,
	.param .u32 _Z6updatePdiPiiPA2_diiS_dddi_param_3,
	.param .u64 .ptr .align 1 _Z6updatePdiPiiPA2_diiS_dddi_param_4,
	.param .u32 _Z6updatePdiPiiPA2_diiS_dddi_param_5,
	.param .u32 _Z6updatePdiPiiPA2_diiS_dddi_param_6,
	.param .u64 .ptr .align 1 _Z6updatePdiPiiPA2_diiS_dddi_param_7,
	.param .f64 _Z6updatePdiPiiPA2_diiS_dddi_param_8,
	.param .f64 _Z6updatePdiPiiPA2_diiS_dddi_param_9,
	.param .f64 _Z6updatePdiPiiPA2_diiS_dddi_param_10,
	.param .u32 _Z6updatePdiPiiPA2_diiS_dddi_param_11
)
{
	.reg .pred 	%p<137>;
	.reg .b32 	%r<364>;
	.reg .b32 	%f<3>;
	.reg .b64 	%rd<245>;
	.reg .b64 	%fd<1051>;

	ld.param.u32 	%r101, [_Z6updatePdiPiiPA2_diiS_dddi_param_1];
	ld.param.u64 	%rd22, [_Z6updatePdiPiiPA2_diiS_dddi_param_2];
	ld.param.u64 	%rd23, [_Z6updatePdiPiiPA2_diiS_dddi_param_4];
	ld.param.u32 	%r103, [_Z6updatePdiPiiPA2_diiS_dddi_param_6];
	ld.param.u64 	%rd24, [_Z6updatePdiPiiPA2_diiS_dddi_param_7];
	ld.param.f64 	%fd158, [_Z6updatePdiPiiPA2_diiS_dddi_param_8];
	ld.param.f64 	%fd159, [_Z6updatePdiPiiPA2_diiS_dddi_param_9];
	ld.param.u32 	%r104, [_Z6updatePdiPiiPA2_diiS_dddi_param_11];
	cvta.to.global.u64 	%rd1, %rd24;
	cvta.to.global.u64 	%rd2, %rd23;
	setp.eq.s32 	%p2, %r103, 0;
	@%p2 bra 	$L__BB0_80;
	cvta.to.global.u64 	%rd25, %rd22;
	mov.u32 	%r105, %ctaid.x;
	mov.u32 	%r106, %ctaid.y;
	mov.u32 	%r107, %nctaid.x;
	mad.lo.s32 	%r108, %r106, %r107, %r105;
	mov.u32 	%r109, %ntid.x;
	mov.u32 	%r110, %ntid.y;
	mov.u32 	%r111, %tid.y;
	mov.u32 	%r112, %tid.x;
	mad.lo.s32 	%r113, %r108, %r110, %r111;
	mad.lo.s32 	%r1, %r113, %r109, %r112;
	mul.lo.s32 	%r114, %r1, %r104;
	shl.b32 	%r115, %r114, 1;
	mul.wide.s32 	%rd26, %r115, 4;
	add.s64 	%rd3, %rd25, %rd26;
	cvt.s64.s32 	%rd4, %r104;
	setp.lt.s32 	%p3, %r101, 1;
	@%p3 bra 	$L__BB0_80;
	shl.b64 	%rd27, %rd4, 2;
	add.s64 	%rd5, %rd3, %rd27;
	mul.lo.s32 	%r2, %r1, %r101;
	mov.b32 	%r323, 0;
	mov.u64 	%rd223, __cudart_sin_cos_coeffs;
$L__BB0_3:
	ld.param.u32 	%r322, [_Z6updatePdiPiiPA2_diiS_dddi_param_5];
	add.s32 	%r4, %r323, %r2;
	setp.ge.s32 	%p4, %r4, %r322;
	@%p4 bra 	$L__BB0_80;
	ld.param.u64 	%rd242, [_Z6updatePdiPiiPA2_diiS_dddi_param_0];
	cvta.to.global.u64 	%rd6, %rd242;
	ld.global.f64 	%fd161, [%rd6+32];
	cvt.rzi.s32.f64 	%r117, %fd161;
	mad.lo.s32 	%r118, %r117, 7, 6;
	mul.lo.s32 	%r5, %r118, %r4;
	mul.wide.s32 	%rd28, %r5, 8;
	add.s64 	%rd7, %rd6, %rd28;
	ld.global.f64 	%fd162, [%rd7+40];
	cvt.rzi.s32.f64 	%r6, %fd162;
	setp.ne.s32 	%p5, %r6, 0;
	@%p5 bra 	$L__BB0_17;
	setp.lt.s32 	%p126, %r103, 1;
	@%p126 bra 	$L__BB0_79;
	mov.b32 	%r324, 0;
$L__BB0_7:
	mul.wide.u32 	%rd219, %r324, 16;
	add.s64 	%rd220, %rd2, %rd219;
	ld.global.f64 	%fd1, [%rd7];
	ld.global.f64 	%fd2, [%rd7+8];
	ld.global.f64 	%fd917, [%rd7+16];
	ld.global.f64 	%fd3, [%rd220];
	ld.global.f64 	%fd918, [%rd220+8];
	add.f64 	%fd4, %fd917, %fd918;
	abs.f64 	%fd5, %fd4;
	setp.neu.f64 	%p127, %fd5, 0d7FF0000000000000;
	@%p127 bra 	$L__BB0_9;
	mov.f64 	%fd924, 0d0000000000000000;
	mul.rn.f64 	%fd1017, %fd4, %fd924;
	mov.b32 	%r326, 1;
	bra.uni 	$L__BB0_12;
$L__BB0_9:
	mul.f64 	%fd919, %fd4, 0d3FE45F306DC9C883;
	cvt.rni.s32.f64 	%r325, %fd919;
	cvt.rn.f64.s32 	%fd920, %r325;
	fma.rn.f64 	%fd921, %fd920, 0dBFF921FB54442D18, %fd4;
	fma.rn.f64 	%fd922, %fd920, 0dBC91A62633145C00, %fd921;
	fma.rn.f64 	%fd1017, %fd920, 0dB97B839A252049C0, %fd922;
	setp.ltu.f64 	%p128, %fd5, 0d41E0000000000000;
	@%p128 bra 	$L__BB0_11;
	{ // callseq 14, 0
	.param .b64 param0;
	st.param.f64 	[param0], %fd4;
	.param .align 16 .b8 retval0[16];
	call.uni (retval0), 
	__internal_trig_reduction_slowpathd, 
	(
	param0
	);
	ld.param.f64 	%fd1017, [retval0];
	ld.param.b32 	%r325, [retval0+8];
	} // callseq 14
$L__BB0_11:
	add.s32 	%r326, %r325, 1;
$L__BB0_12:
	setp.neu.f64 	%p129, %fd5, 0d7FF0000000000000;
	shl.b32 	%r307, %r326, 6;
	cvt.u64.u32 	%rd221, %r307;
	and.b64  	%rd222, %rd221, 64;
	add.s64 	%rd224, %rd223, %rd222;
	mul.rn.f64 	%fd925, %fd1017, %fd1017;
	and.b32  	%r308, %r326, 1;
	setp.eq.b32 	%p130, %r308, 1;
	selp.f64 	%fd926, 0dBDA8FF8320FD8164, 0d3DE5DB65F9785EBA, %p130;
	ld.global.nc.v2.f64 	{%fd927, %fd928}, [%rd224];
	fma.rn.f64 	%fd929, %fd926, %fd925, %fd927;
	fma.rn.f64 	%fd930, %fd929, %fd925, %fd928;
	ld.global.nc.v2.f64 	{%fd931, %fd932}, [%rd224+16];
	fma.rn.f64 	%fd933, %fd930, %fd925, %fd931;
	fma.rn.f64 	%fd934, %fd933, %fd925, %fd932;
	ld.global.nc.v2.f64 	{%fd935, %fd936}, [%rd224+32];
	fma.rn.f64 	%fd937, %fd934, %fd925, %fd935;
	fma.rn.f64 	%fd938, %fd937, %fd925, %fd936;
	fma.rn.f64 	%fd939, %fd938, %fd1017, %fd1017;
	fma.rn.f64 	%fd940, %fd938, %fd925, 0d3FF0000000000000;
	selp.f64 	%fd941, %fd940, %fd939, %p130;
	and.b32  	%r309, %r326, 2;
	setp.eq.s32 	%p131, %r309, 0;
	mov.f64 	%fd942, 0d0000000000000000;
	sub.f64 	%fd943, %fd942, %fd941;
	selp.f64 	%fd944, %fd941, %fd943, %p131;
	fma.rn.f64 	%fd11, %fd3, %fd944, %fd1;
	@%p129 bra 	$L__BB0_14;
	mov.f64 	%fd950, 0d0000000000000000;
	mul.rn.f64 	%fd1018, %fd4, %fd950;
	mov.b32 	%r327, 0;
	bra.uni 	$L__BB0_16;
$L__BB0_14:
	mul.f64 	%fd945, %fd4, 0d3FE45F306DC9C883;
	cvt.rni.s32.f64 	%r327, %fd945;
	cvt.rn.f64.s32 	%fd946, %r327;
	fma.rn.f64 	%fd947, %fd946, 0dBFF921FB54442D18, %fd4;
	fma.rn.f64 	%fd948, %fd946, 0dBC91A62633145C00, %fd947;
	fma.rn.f64 	%fd1018, %fd946, 0dB97B839A252049C0, %fd948;
	setp.ltu.f64 	%p132, %fd5, 0d41E0000000000000;
	@%p132 bra 	$L__BB0_16;
	{ // callseq 15, 0
	.param .b64 param0;
	st.param.f64 	[param0], %fd4;
	.param .align 16 .b8 retval0[16];
	call.uni (retval0), 
	__internal_trig_reduction_slowpathd, 
	(
	param0
	);
	ld.param.f64 	%fd1018, [retval0];
	ld.param.b32 	%r327, [retval0+8];
	} // callseq 15
$L__BB0_16:
	shl.b32 	%r312, %r327, 6;
	cvt.u64.u32 	%rd225, %r312;
	and.b64  	%rd226, %rd225, 64;
	mov.u64 	%rd227, __cudart_sin_cos_coeffs;
	add.s64 	%rd228, %rd227, %rd226;
	mul.rn.f64 	%fd951, %fd1018, %fd1018;
	and.b32  	%r313, %r327, 1;
	setp.eq.b32 	%p133, %r313, 1;
	selp.f64 	%fd952, 0dBDA8FF8320FD8164, 0d3DE5DB65F9785EBA, %p133;
	ld.global.nc.v2.f64 	{%fd953, %fd954}, [%rd228];
	fma.rn.f64 	%fd955, %fd952, %fd951, %fd953;
	fma.rn.f64 	%fd956, %fd955, %fd951, %fd954;
	ld.global.nc.v2.f64 	{%fd957, %fd958}, [%rd228+16];
	fma.rn.f64 	%fd959, %fd956, %fd951, %fd957;
	fma.rn.f64 	%fd960, %fd959, %fd951, %fd958;
	ld.global.nc.v2.f64 	{%fd961, %fd962}, [%rd228+32];
	fma.rn.f64 	%fd963, %fd960, %fd951, %fd961;
	fma.rn.f64 	%fd964, %fd963, %fd951, %fd962;
	fma.rn.f64 	%fd965, %fd964, %fd1018, %fd1018;
	fma.rn.f64 	%fd966, %fd964, %fd951, 0d3FF0000000000000;
	selp.f64 	%fd967, %fd966, %fd965, %p133;
	and.b32  	%r314, %r327, 2;
	setp.eq.s32 	%p134, %r314, 0;
	mov.f64 	%fd968, 0d0000000000000000;
	sub.f64 	%fd969, %fd968, %fd967;
	selp.f64 	%fd970, %fd967, %fd969, %p134;
	fma.rn.f64 	%fd971, %fd3, %fd970, %fd2;
	sub.f64 	%fd972, %fd11, %fd1;
	sub.f64 	%fd973, %fd971, %fd2;
	mul.f64 	%fd974, %fd973, %fd973;
	fma.rn.f64 	%fd975, %fd972, %fd972, %fd974;
	sqrt.rn.f64 	%fd976, %fd975;
	div.rn.f64 	%fd977, %fd972, %fd976;
	div.rn.f64 	%fd978, %fd973, %fd976;
	neg.f64 	%fd979, %fd973;
	div.rn.f64 	%fd980, %fd979, %fd975;
	div.rn.f64 	%fd981, %fd972, %fd975;
	mul.f64 	%fd982, %fd981, %fd977;
	mul.f64 	%fd983, %fd980, %fd978;
	sub.f64 	%fd984, %fd982, %fd983;
	rcp.rn.f64 	%fd985, %fd984;
	mul.f64 	%fd986, %fd981, %fd985;
	neg.f64 	%fd987, %fd978;
	mul.f64 	%fd988, %fd985, %fd987;
	neg.f64 	%fd989, %fd980;
	mul.f64 	%fd990, %fd985, %fd989;
	mul.f64 	%fd991, %fd977, %fd985;
	ld.global.f64 	%fd992, [%rd1];
	ld.global.f64 	%fd993, [%rd1+8];
	ld.global.f64 	%fd994, [%rd1+16];
	ld.global.f64 	%fd995, [%rd1+24];
	mul.f64 	%fd996, %fd994, %fd988;
	fma.rn.f64 	%fd997, %fd992, %fd986, %fd996;
	mul.f64 	%fd998, %fd995, %fd988;
	fma.rn.f64 	%fd999, %fd993, %fd986, %fd998;
	mul.f64 	%fd1000, %fd994, %fd991;
	fma.rn.f64 	%fd1001, %fd992, %fd990, %fd1000;
	mul.f64 	%fd1002, %fd995, %fd991;
	fma.rn.f64 	%fd1003, %fd993, %fd990, %fd1002;
	mul.f64 	%fd1004, %fd988, %fd999;
	fma.rn.f64 	%fd1005, %fd986, %fd997, %fd1004;
	mul.f64 	%fd1006, %fd991, %fd999;
	fma.rn.f64 	%fd1007, %fd990, %fd997, %fd1006;
	mul.f64 	%fd1008, %fd988, %fd1003;
	fma.rn.f64 	%fd1009, %fd986, %fd1001, %fd1008;
	mul.f64 	%fd1010, %fd991, %fd1003;
	fma.rn.f64 	%fd1011, %fd990, %fd1001, %fd1010;
	ld.global.f64 	%fd1012, [%rd7+40];
	cvt.rzi.s32.f64 	%r315, %fd1012;
	add.s32 	%r316, %r315, 1;
	cvt.rn.f64.s32 	%fd1013, %r316;
	st.global.f64 	[%rd7+40], %fd1013;
	shl.b32 	%r317, %r315, 1;
	mul.wide.s32 	%rd229, %r317, 8;
	add.s64 	%rd230, %rd7, %rd229;
	ld.global.f64 	%fd1014, [%rd7+32];
	cvt.rzi.s32.f64 	%r318, %fd1014;
	shl.b32 	%r319, %r318, 1;
	cvt.s64.s32 	%rd231, %r319;
	shl.b32 	%r320, %r315, 2;
	cvt.s64.s32 	%rd232, %r320;
	add.s64 	%rd233, %rd231, %rd232;
	shl.b64 	%rd234, %rd233, 3;
	add.s64 	%rd235, %rd7, %rd234;
	mul.lo.s32 	%r321, %r318, 6;
	cvt.s64.s32 	%rd236, %r321;
	cvt.s64.s32 	%rd237, %r315;
	add.s64 	%rd238, %rd236, %rd237;
	shl.b64 	%rd239, %rd238, 3;
	add.s64 	%rd240, %rd7, %rd239;
	st.global.f64 	[%rd230+48], %fd11;
	st.global.f64 	[%rd230+56], %fd971;
	st.global.f64 	[%rd235+48], %fd1005;
	st.global.f64 	[%rd235+56], %fd1007;
	st.global.f64 	[%rd235+64], %fd1009;
	st.global.f64 	[%rd235+72], %fd1011;
	mov.b64 	%rd241, 4607182418800017408;
	st.global.u64 	[%rd240+48], %rd241;
	add.s32 	%r324, %r324, 1;
	setp.eq.s32 	%p135, %r324, %r103;
	@%p135 bra 	$L__BB0_79;
	bra.uni 	$L__BB0_7;
$L__BB0_17:
	setp.lt.s32 	%p6, %r6, 1;
	mov.b32 	%r328, 0;
	@%p6 bra 	$L__BB0_21;
	neg.s32 	%r329, %r6;
	add.s64 	%rd243, %rd7, 56;
	mov.b32 	%r330, 0;
	mov.u64 	%rd244, %rd5;
	mov.u32 	%r328, %r330;
$L__BB0_19:
	mov.b32 	%r121, 0;
	st.global.u32 	[%rd244], %r121;
	ld.global.f64 	%fd163, [%rd7];
	ld.global.f64 	%fd164, [%rd7+8];
	ld.global.f64 	%fd16, [%rd7+16];
	ld.global.f64 	%fd165, [%rd243+-8];
	ld.global.f64 	%fd166, [%rd243];
	sub.f64 	%fd17, %fd165, %fd163;
	sub.f64 	%fd18, %fd166, %fd164;
	abs.f64 	%fd19, %fd16;
	setp.neu.f64 	%p7, %fd19, 0d7FF0000000000000;
	@%p7 bra 	$L__BB0_50;
	mov.f64 	%fd172, 0d0000000000000000;
	mul.rn.f64 	%fd1020, %fd16, %fd172;
	mov.b32 	%r333, 1;
	bra.uni 	$L__BB0_53;
$L__BB0_21:
	setp.lt.s32 	%p23, %r103, 1;
	@%p23 bra 	$L__BB0_66;
	mov.b32 	%r337, 0;
$L__BB0_23:
	setp.lt.s32 	%p24, %r6, 1;
	mul.wide.u32 	%rd41, %r337, 16;
	add.s64 	%rd15, %rd2, %rd41;
	mov.b32 	%r346, -1;
	@%p24 bra 	$L__BB0_47;
	setp.eq.s32 	%p25, %r6, 1;
	ld.global.f64 	%fd39, [%rd7];
	ld.global.f64 	%fd40, [%rd7+8];
	ld.global.f64 	%fd290, [%rd7+16];
	ld.global.f64 	%fd41, [%rd15];
	ld.global.f64 	%fd291, [%rd15+8];
	add.f64 	%fd42, %fd290, %fd291;
	abs.f64 	%fd43, %fd42;
	mul.f64 	%fd292, %fd42, 0d3FE45F306DC9C883;
	cvt.rni.s32.f64 	%r38, %fd292;
	cvt.rn.f64.s32 	%fd293, %r38;
	fma.rn.f64 	%fd294, %fd293, 0dBFF921FB54442D18, %fd42;
	fma.rn.f64 	%fd295, %fd293, 0dBC91A62633145C00, %fd294;
	fma.rn.f64 	%fd44, %fd293, 0dB97B839A252049C0, %fd295;
	mov.f64 	%fd296, 0d0000000000000000;
	mul.rn.f64 	%fd1034, %fd42, %fd296;
	mov.f64 	%fd1030, 0d412E848000000000;
	mov.b32 	%r346, -1;
	mov.b32 	%r347, 0;
	@%p25 bra 	$L__BB0_39;
	setp.ltu.f64 	%p26, %fd43, 0d41E0000000000000;
	setp.eq.f64 	%p27, %fd43, 0d7FF0000000000000;
	or.pred  	%p1, %p27, %p26;
	selp.f64 	%fd46, %fd1034, %fd44, %p27;
	selp.b32 	%r39, 0, %r38, %p27;
	mov.f64 	%fd1030, 0d412E848000000000;
	mov.b32 	%r346, -1;
	mov.b32 	%r338, 0;
$L__BB0_26:
	setp.eq.f64 	%p28, %fd43, 0d7FF0000000000000;
	mov.b32 	%r341, 1;
	mov.f64 	%fd1025, %fd1034;
	@%p28 bra 	$L__BB0_30;
	setp.ltu.f64 	%p29, %fd43, 0d41E0000000000000;
	mov.f64 	%fd1025, %fd44;
	mov.u32 	%r340, %r38;
	@%p29 bra 	$L__BB0_29;
	{ // callseq 2, 0
	.param .b64 param0;
	st.param.f64 	[param0], %fd42;
	.param .align 16 .b8 retval0[16];
	call.uni (retval0), 
	__internal_trig_reduction_slowpathd, 
	(
	param0
	);
	ld.param.f64 	%fd1025, [retval0];
	ld.param.b32 	%r340, [retval0+8];
	} // callseq 2
$L__BB0_29:
	add.s32 	%r341, %r340, 1;
$L__BB0_30:
	shl.b32 	%r151, %r341, 6;
	cvt.u64.u32 	%rd42, %r151;
	and.b64  	%rd43, %rd42, 64;
	mov.u64 	%rd44, __cudart_sin_cos_coeffs;
	add.s64 	%rd45, %rd44, %rd43;
	mul.rn.f64 	%fd299, %fd1025, %fd1025;
	and.b32  	%r152, %r341, 1;
	setp.eq.b32 	%p30, %r152, 1;
	selp.f64 	%fd300, 0dBDA8FF8320FD8164, 0d3DE5DB65F9785EBA, %p30;
	ld.global.nc.v2.f64 	{%fd301, %fd302}, [%rd45];
	fma.rn.f64 	%fd303, %fd300, %fd299, %fd301;
	fma.rn.f64 	%fd304, %fd303, %fd299, %fd302;
	ld.global.nc.v2.f64 	{%fd305, %fd306}, [%rd45+16];
	fma.rn.f64 	%fd307, %fd304, %fd299, %fd305;
	fma.rn.f64 	%fd308, %fd307, %fd299, %fd306;
	ld.global.nc.v2.f64 	{%fd309, %fd310}, [%rd45+32];
	fma.rn.f64 	%fd311, %fd308, %fd299, %fd309;
	fma.rn.f64 	%fd312, %fd311, %fd299, %fd310;
	fma.rn.f64 	%fd313, %fd312, %fd1025, %fd1025;
	fma.rn.f64 	%fd314, %fd312, %fd299, 0d3FF0000000000000;
	selp.f64 	%fd315, %fd314, %fd313, %p30;
	and.b32  	%r153, %r341, 2;
	setp.eq.s32 	%p31, %r153, 0;
	mov.f64 	%fd316, 0d0000000000000000;
	sub.f64 	%fd317, %fd316, %fd315;
	selp.f64 	%fd318, %fd315, %fd317, %p31;
	fma.rn.f64 	%fd51, %fd41, %fd318, %fd39;
	mov.f64 	%fd1026, %fd46;
	mov.u32 	%r342, %r39;
	@%p1 bra 	$L__BB0_32;
	{ // callseq 3, 0
	.param .b64 param0;
	st.param.f64 	[param0], %fd42;
	.param .align 16 .b8 retval0[16];
	call.uni (retval0), 
	__internal_trig_reduction_slowpathd, 
	(
	param0
	);
	ld.param.f64 	%fd1026, [retval0];
	ld.param.b32 	%r342, [retval0+8];
	} // callseq 3
$L__BB0_32:
	shl.b32 	%r156, %r338, 1;
	mul.wide.u32 	%rd46, %r156, 8;
	add.s64 	%rd16, %rd7, %rd46;
	setp.eq.f64 	%p32, %fd43, 0d7FF0000000000000;
	shl.b32 	%r157, %r342, 6;
	cvt.u64.u32 	%rd47, %r157;
	and.b64  	%rd48, %rd47, 64;
	mov.u64 	%rd49, __cudart_sin_cos_coeffs;
	add.s64 	%rd50, %rd49, %rd48;
	mul.rn.f64 	%fd320, %fd1026, %fd1026;
	and.b32  	%r158, %r342, 1;
	setp.eq.b32 	%p33, %r158, 1;
	selp.f64 	%fd321, 0dBDA8FF8320FD8164, 0d3DE5DB65F9785EBA, %p33;
	ld.global.nc.v2.f64 	{%fd322, %fd323}, [%rd50];
	fma.rn.f64 	%fd324, %fd321, %fd320, %fd322;
	fma.rn.f64 	%fd325, %fd324, %fd320, %fd323;
	ld.global.nc.v2.f64 	{%fd326, %fd327}, [%rd50+16];
	fma.rn.f64 	%fd328, %fd325, %fd320, %fd326;
	fma.rn.f64 	%fd329, %fd328, %fd320, %fd327;
	ld.global.nc.v2.f64 	{%fd330, %fd331}, [%rd50+32];
	fma.rn.f64 	%fd332, %fd329, %fd320, %fd330;
	fma.rn.f64 	%fd333, %fd332, %fd320, %fd331;
	fma.rn.f64 	%fd334, %fd333, %fd1026, %fd1026;
	fma.rn.f64 	%fd335, %fd333, %fd320, 0d3FF0000000000000;
	selp.f64 	%fd336, %fd335, %fd334, %p33;
	and.b32  	%r159, %r342, 2;
	setp.eq.s32 	%p34, %r159, 0;
	mov.f64 	%fd337, 0d0000000000000000;
	sub.f64 	%fd338, %fd337, %fd336;
	selp.f64 	%fd339, %fd336, %fd338, %p34;
	fma.rn.f64 	%fd340, %fd41, %fd339, %fd40;
	ld.global.f64 	%fd341, [%rd16+48];
	sub.f64 	%fd342, %fd341, %fd51;
	ld.global.f64 	%fd343, [%rd16+56];
	sub.f64 	%fd344, %fd343, %fd340;
	mul.f64 	%fd345, %fd344, %fd344;
	fma.rn.f64 	%fd346, %fd342, %fd342, %fd345;
	sqrt.rn.f64 	%fd347, %fd346;
	setp.le.f64 	%p35, %fd347, %fd158;
	setp.lt.f64 	%p36, %fd347, %fd1030;
	and.pred  	%p37, %p35, %p36;
	selp.f64 	%fd54, %fd347, %fd1030, %p37;
	selp.b32 	%r48, %r338, %r346, %p37;
	mov.b32 	%r344, 1;
	mov.f64 	%fd1028, %fd1034;
	@%p32 bra 	$L__BB0_36;
	setp.ltu.f64 	%p38, %fd43, 0d41E0000000000000;
	mov.f64 	%fd1028, %fd44;
	mov.u32 	%r343, %r38;
	@%p38 bra 	$L__BB0_35;
	{ // callseq 4, 0
	.param .b64 param0;
	st.param.f64 	[param0], %fd42;
	.param .align 16 .b8 retval0[16];
	call.uni (retval0), 
	__internal_trig_reduction_slowpathd, 
	(
	param0
	);
	ld.param.f64 	%fd1028, [retval0];
	ld.param.b32 	%r343, [retval0+8];
	} // callseq 4
$L__BB0_35:
	add.s32 	%r344, %r343, 1;
$L__BB0_36:
	shl.b32 	%r161, %r344, 6;
	cvt.u64.u32 	%rd51, %r161;
	and.b64  	%rd52, %rd51, 64;
	mov.u64 	%rd53, __cudart_sin_cos_coeffs;
	add.s64 	%rd54, %rd53, %rd52;
	mul.rn.f64 	%fd350, %fd1028, %fd1028;
	and.b32  	%r162, %r344, 1;
	setp.eq.b32 	%p39, %r162, 1;
	selp.f64 	%fd351, 0dBDA8FF8320FD8164, 0d3DE5DB65F9785EBA, %p39;
	ld.global.nc.v2.f64 	{%fd352, %fd353}, [%rd54];
	fma.rn.f64 	%fd354, %fd351, %fd350, %fd352;
	fma.rn.f64 	%fd355, %fd354, %fd350, %fd353;
	ld.global.nc.v2.f64 	{%fd356, %fd357}, [%rd54+16];
	fma.rn.f64 	%fd358, %fd355, %fd350, %fd356;
	fma.rn.f64 	%fd359, %fd358, %fd350, %fd357;
	ld.global.nc.v2.f64 	{%fd360, %fd361}, [%rd54+32];
	fma.rn.f64 	%fd362, %fd359, %fd350, %fd360;
	fma.rn.f64 	%fd363, %fd362, %fd350, %fd361;
	fma.rn.f64 	%fd364, %fd363, %fd1028, %fd1028;
	fma.rn.f64 	%fd365, %fd363, %fd350, 0d3FF0000000000000;
	selp.f64 	%fd366, %fd365, %fd364, %p39;
	and.b32  	%r163, %r344, 2;
	setp.eq.s32 	%p40, %r163, 0;
	mov.f64 	%fd367, 0d0000000000000000;
	sub.f64 	%fd368, %fd367, %fd366;
	selp.f64 	%fd369, %fd366, %fd368, %p40;
	fma.rn.f64 	%fd58, %fd41, %fd369, %fd39;
	mov.f64 	%fd1029, %fd46;
	mov.u32 	%r345, %r39;
	@%p1 bra 	$L__BB0_38;
	{ // callseq 5, 0
	.param .b64 param0;
	st.param.f64 	[param0], %fd42;
	.param .align 16 .b8 retval0[16];
	call.uni (retval0), 
	__internal_trig_reduction_slowpathd, 
	(
	param0
	);
	ld.param.f64 	%fd1029, [retval0];
	ld.param.b32 	%r345, [retval0+8];
	} // callseq 5
$L__BB0_38:
	shl.b32 	%r165, %r345, 6;
	cvt.u64.u32 	%rd55, %r165;
	and.b64  	%rd56, %rd55, 64;
	mov.u64 	%rd57, __cudart_sin_cos_coeffs;
	add.s64 	%rd58, %rd57, %rd56;
	mul.rn.f64 	%fd371, %fd1029, %fd1029;
	and.b32  	%r166, %r345, 1;
	setp.eq.b32 	%p41, %r166, 1;
	selp.f64 	%fd372, 0dBDA8FF8320FD8164, 0d3DE5DB65F9785EBA, %p41;
	ld.global.nc.v2.f64 	{%fd373, %fd374}, [%rd58];
	fma.rn.f64 	%fd375, %fd372, %fd371, %fd373;
	fma.rn.f64 	%fd376, %fd375, %fd371, %fd374;
	ld.global.nc.v2.f64 	{%fd377, %fd378}, [%rd58+16];
	fma.rn.f64 	%fd379, %fd376, %fd371, %fd377;
	fma.rn.f64 	%fd380, %fd379, %fd371, %fd378;
	ld.global.nc.v2.f64 	{%fd381, %fd382}, [%rd58+32];
	fma.rn.f64 	%fd383, %fd380, %fd371, %fd381;
	fma.rn.f64 	%fd384, %fd383, %fd371, %fd382;
	fma.rn.f64 	%fd385, %fd384, %fd1029, %fd1029;
	fma.rn.f64 	%fd386, %fd384, %fd371, 0d3FF0000000000000;
	selp.f64 	%fd387, %fd386, %fd385, %p41;
	and.b32  	%r167, %r345, 2;
	setp.eq.s32 	%p42, %r167, 0;
	mov.f64 	%fd388, 0d0000000000000000;
	sub.f64 	%fd389, %fd388, %fd387;
	selp.f64 	%fd390, %fd387, %fd389, %p42;
	fma.rn.f64 	%fd391, %fd41, %fd390, %fd40;
	ld.global.f64 	%fd392, [%rd16+64];
	sub.f64 	%fd393, %fd392, %fd58;
	ld.global.f64 	%fd394, [%rd16+72];
	sub.f64 	%fd395, %fd394, %fd391;
	mul.f64 	%fd396, %fd395, %fd395;
	fma.rn.f64 	%fd397, %fd393, %fd393, %fd396;
	sqrt.rn.f64 	%fd398, %fd397;
	setp.le.f64 	%p43, %fd398, %fd158;
	setp.lt.f64 	%p44, %fd398, %fd54;
	and.pred  	%p45, %p43, %p44;
	selp.f64 	%fd1030, %fd398, %fd54, %p45;
	add.s32 	%r168, %r338, 1;
	selp.b32 	%r346, %r168, %r48, %p45;
	add.s32 	%r338, %r338, 2;
	and.b32  	%r347, %r6, 2147483646;
	setp.ne.s32 	%p46, %r338, %r347;
	@%p46 bra 	$L__BB0_26;
$L__BB0_39:
	and.b32  	%r169, %r6, 1;
	setp.eq.b32 	%p47, %r169, 1;
	not.pred 	%p48, %p47;
	@%p48 bra 	$L__BB0_47;
	setp.eq.f64 	%p49, %fd43, 0d7FF0000000000000;
	mov.b32 	%r351, 1;
	mov.b32 	%r352, 0;
	mov.f64 	%fd1033, %fd1034;
	@%p49 bra 	$L__BB0_44;
	setp.ltu.f64 	%p50, %fd43, 0d41E0000000000000;
	mov.f64 	%fd1033, %fd44;
	mov.u32 	%r349, %r38;
	@%p50 bra 	$L__BB0_43;
	{ // callseq 6, 0
	.param .b64 param0;
	st.param.f64 	[param0], %fd42;
	.param .align 16 .b8 retval0[16];
	call.uni (retval0), 
	__internal_trig_reduction_slowpathd, 
	(
	param0
	);
	ld.param.f64 	%fd1033, [retval0];
	ld.param.b32 	%r349, [retval0+8];
	} // callseq 6
$L__BB0_43:
	add.s32 	%r351, %r349, 1;
	mov.u32 	%r352, %r38;
	mov.f64 	%fd1034, %fd44;
$L__BB0_44:
	setp.ltu.f64 	%p51, %fd43, 0d41E0000000000000;
	setp.eq.f64 	%p52, %fd43, 0d7FF0000000000000;
	shl.b32 	%r173, %r351, 6;
	cvt.u64.u32 	%rd59, %r173;
	and.b64  	%rd60, %rd59, 64;
	mov.u64 	%rd61, __cudart_sin_cos_coeffs;
	add.s64 	%rd62, %rd61, %rd60;
	mul.rn.f64 	%fd401, %fd1033, %fd1033;
	and.b32  	%r174, %r351, 1;
	setp.eq.b32 	%p53, %r174, 1;
	selp.f64 	%fd402, 0dBDA8FF8320FD8164, 0d3DE5DB65F9785EBA, %p53;
	ld.global.nc.v2.f64 	{%fd403, %fd404}, [%rd62];
	fma.rn.f64 	%fd405, %fd402, %fd401, %fd403;
	fma.rn.f64 	%fd406, %fd405, %fd401, %fd404;
	ld.global.nc.v2.f64 	{%fd407, %fd408}, [%rd62+16];
	fma.rn.f64 	%fd409, %fd406, %fd401, %fd407;
	fma.rn.f64 	%fd410, %fd409, %fd401, %fd408;
	ld.global.nc.v2.f64 	{%fd411, %fd412}, [%rd62+32];
	fma.rn.f64 	%fd413, %fd410, %fd401, %fd411;
	fma.rn.f64 	%fd414, %fd413, %fd401, %fd412;
	fma.rn.f64 	%fd415, %fd414, %fd1033, %fd1033;
	fma.rn.f64 	%fd416, %fd414, %fd401, 0d3FF0000000000000;
	selp.f64 	%fd417, %fd416, %fd415, %p53;
	and.b32  	%r175, %r351, 2;
	setp.eq.s32 	%p54, %r175, 0;
	mov.f64 	%fd418, 0d0000000000000000;
	sub.f64 	%fd419, %fd418, %fd417;
	selp.f64 	%fd420, %fd417, %fd419, %p54;
	fma.rn.f64 	%fd67, %fd41, %fd420, %fd39;
	or.pred  	%p55, %p52, %p51;
	@%p55 bra 	$L__BB0_46;
	{ // callseq 7, 0
	.param .b64 param0;
	st.param.f64 	[param0], %fd42;
	.param .align 16 .b8 retval0[16];
	call.uni (retval0), 
	__internal_trig_reduction_slowpathd, 
	(
	param0
	);
	ld.param.f64 	%fd1034, [retval0];
	ld.param.b32 	%r352, [retval0+8];
	} // callseq 7
$L__BB0_46:
	shl.b32 	%r177, %r347, 1;
	mul.wide.u32 	%rd63, %r177, 8;
	add.s64 	%rd64, %rd7, %rd63;
	shl.b32 	%r178, %r352, 6;
	cvt.u64.u32 	%rd65, %r178;
	and.b64  	%rd66, %rd65, 64;
	add.s64 	%rd68, %rd61, %rd66;
	mul.rn.f64 	%fd422, %fd1034, %fd1034;
	and.b32  	%r179, %r352, 1;
	setp.eq.b32 	%p56, %r179, 1;
	selp.f64 	%fd423, 0dBDA8FF8320FD8164, 0d3DE5DB65F9785EBA, %p56;
	ld.global.nc.v2.f64 	{%fd424, %fd425}, [%rd68];
	fma.rn.f64 	%fd426, %fd423, %fd422, %fd424;
	fma.rn.f64 	%fd427, %fd426, %fd422, %fd425;
	ld.global.nc.v2.f64 	{%fd428, %fd429}, [%rd68+16];
	fma.rn.f64 	%fd430, %fd427, %fd422, %fd428;
	fma.rn.f64 	%fd431, %fd430, %fd422, %fd429;
	ld.global.nc.v2.f64 	{%fd432, %fd433}, [%rd68+32];
	fma.rn.f64 	%fd434, %fd431, %fd422, %fd432;
	fma.rn.f64 	%fd435, %fd434, %fd422, %fd433;
	fma.rn.f64 	%fd436, %fd435, %fd1034, %fd1034;
	fma.rn.f64 	%fd437, %fd435, %fd422, 0d3FF0000000000000;
	selp.f64 	%fd438, %fd437, %fd436, %p56;
	and.b32  	%r180, %r352, 2;
	setp.eq.s32 	%p57, %r180, 0;
	mov.f64 	%fd439, 0d0000000000000000;
	sub.f64 	%fd440, %fd439, %fd438;
	selp.f64 	%fd441, %fd438, %fd440, %p57;
	fma.rn.f64 	%fd442, %fd41, %fd441, %fd40;
	ld.global.f64 	%fd443, [%rd64+48];
	sub.f64 	%fd444, %fd443, %fd67;
	ld.global.f64 	%fd445, [%rd64+56];
	sub.f64 	%fd446, %fd445, %fd442;
	mul.f64 	%fd447, %fd446, %fd446;
	fma.rn.f64 	%fd448, %fd444, %fd444, %fd447;
	sqrt.rn.f64 	%fd449, %fd448;
	setp.le.f64 	%p58, %fd449, %fd158;
	setp.lt.f64 	%p59, %fd449, %fd1030;
	selp.b32 	%r181, %r347, %r346, %p59;
	selp.b32 	%r346, %r181, %r346, %p58;
$L__BB0_47:
	setp.eq.s32 	%p60, %r346, -1;
	@%p60 bra 	$L__BB0_119;
	cvt.s64.s32 	%rd17, %r346;
	mul.wide.s32 	%rd69, %r346, 4;
	add.s64 	%rd70, %rd5, %rd69;
	ld.global.u32 	%r182, [%rd70];
	add.s32 	%r183, %r182, 1;
	st.global.u32 	[%rd70], %r183;
	shl.b32 	%r184, %r346, 1;
	mul.wide.s32 	%rd71, %r184, 8;
	add.s64 	%rd18, %rd7, %rd71;
	ld.global.f64 	%fd451, [%rd7];
	ld.global.f64 	%fd452, [%rd7+8];
	ld.global.f64 	%fd70, [%rd7+16];
	ld.global.f64 	%fd71, [%rd18+48];
	sub.f64 	%fd72, %fd71, %fd451;
	ld.global.f64 	%fd73, [%rd18+56];
	sub.f64 	%fd74, %fd73, %fd452;
	abs.f64 	%fd75, %fd72;
	abs.f64 	%fd76, %fd74;
	setp.leu.f64 	%p61, %fd76, %fd75;
	setp.gt.f64 	%p62, %fd76, %fd75;
	selp.f64 	%fd77, %fd76, %fd75, %p62;
	selp.f64 	%fd453, %fd75, %fd76, %p62;
	div.rn.f64 	%fd454, %fd453, %fd77;
	mul.f64 	%fd455, %fd454, %fd454;
	fma.rn.f64 	%fd456, %fd455, 0dBEF53E1D2A25FF7E, 0d3F2D3B63DBB65B49;
	fma.rn.f64 	%fd457, %fd456, %fd455, 0dBF5312788DDE082E;
	fma.rn.f64 	%fd458, %fd457, %fd455, 0d3F6F9690C8249315;
	fma.rn.f64 	%fd459, %fd458, %fd455, 0dBF82CF5AABC7CF0D;
	fma.rn.f64 	%fd460, %fd459, %fd455, 0d3F9162B0B2A3BFDE;
	fma.rn.f64 	%fd461, %fd460, %fd455, 0dBF9A7256FEB6FC6B;
	fma.rn.f64 	%fd462, %fd461, %fd455, 0d3FA171560CE4A489;
	fma.rn.f64 	%fd463, %fd462, %fd455, 0dBFA4F44D841450E4;
	fma.rn.f64 	%fd464, %fd463, %fd455, 0d3FA7EE3D3F36BB95;
	fma.rn.f64 	%fd465, %fd464, %fd455, 0dBFAAD32AE04A9FD1;
	fma.rn.f64 	%fd466, %fd465, %fd455, 0d3FAE17813D66954F;
	fma.rn.f64 	%fd467, %fd466, %fd455, 0dBFB11089CA9A5BCD;
	fma.rn.f64 	%fd468, %fd467, %fd455, 0d3FB3B12B2DB51738;
	fma.rn.f64 	%fd469, %fd468, %fd455, 0dBFB745D022F8DC5C;
	fma.rn.f64 	%fd470, %fd469, %fd455, 0d3FBC71C709DFE927;
	fma.rn.f64 	%fd471, %fd470, %fd455, 0dBFC2492491FA1744;
	fma.rn.f64 	%fd472, %fd471, %fd455, 0d3FC99999999840D2;
	fma.rn.f64 	%fd473, %fd472, %fd455, 0dBFD555555555544C;
	mul.f64 	%fd474, %fd455, %fd473;
	fma.rn.f64 	%fd78, %fd474, %fd454, %fd454;
	@%p61 bra 	$L__BB0_81;
	{
	.reg .b32 %temp; 
	mov.b64 	{%temp, %r186}, %fd72;
	}
	setp.lt.s32 	%p64, %r186, 0;
	neg.f64 	%fd477, %fd78;
	selp.f64 	%fd478, %fd78, %fd477, %p64;
	add.f64 	%fd1035, %fd478, 0d3FF921FB54442D18;
	bra.uni 	$L__BB0_82;
$L__BB0_50:
	mul.f64 	%fd167, %fd16, 0d3FE45F306DC9C883;
	cvt.rni.s32.f64 	%r332, %fd167;
	cvt.rn.f64.s32 	%fd168, %r332;
	fma.rn.f64 	%fd169, %fd168, 0dBFF921FB54442D18, %fd16;
	fma.rn.f64 	%fd170, %fd168, 0dBC91A62633145C00, %fd169;
	fma.rn.f64 	%fd1020, %fd168, 0dB97B839A252049C0, %fd170;
	setp.ltu.f64 	%p8, %fd19, 0d41E0000000000000;
	@%p8 bra 	$L__BB0_52;
	{ // callseq 0, 0
	.param .b64 param0;
	st.param.f64 	[param0], %fd16;
	.param .align 16 .b8 retval0[16];
	call.uni (retval0), 
	__internal_trig_reduction_slowpathd, 
	(
	param0
	);
	ld.param.f64 	%fd1020, [retval0];
	ld.param.b32 	%r332, [retval0+8];
	} // callseq 0
$L__BB0_52:
	add.s32 	%r333, %r332, 1;
$L__BB0_53:
	setp.neu.f64 	%p9, %fd19, 0d7FF0000000000000;
	shl.b32 	%r124, %r333, 6;
	cvt.u64.u32 	%rd31, %r124;
	and.b64  	%rd32, %rd31, 64;
	mov.u64 	%rd33, __cudart_sin_cos_coeffs;
	add.s64 	%rd34, %rd33, %rd32;
	mul.rn.f64 	%fd173, %fd1020, %fd1020;
	and.b32  	%r125, %r333, 1;
	setp.eq.b32 	%p10, %r125, 1;
	selp.f64 	%fd174, 0dBDA8FF8320FD8164, 0d3DE5DB65F9785EBA, %p10;
	ld.global.nc.v2.f64 	{%fd175, %fd176}, [%rd34];
	fma.rn.f64 	%fd177, %fd174, %fd173, %fd175;
	fma.rn.f64 	%fd178, %fd177, %fd173, %fd176;
	ld.global.nc.v2.f64 	{%fd179, %fd180}, [%rd34+16];
	fma.rn.f64 	%fd181, %fd178, %fd173, %fd179;
	fma.rn.f64 	%fd182, %fd181, %fd173, %fd180;
	ld.global.nc.v2.f64 	{%fd183, %fd184}, [%rd34+32];
	fma.rn.f64 	%fd185, %fd182, %fd173, %fd183;
	fma.rn.f64 	%fd186, %fd185, %fd173, %fd184;
	fma.rn.f64 	%fd187, %fd186, %fd1020, %fd1020;
	fma.rn.f64 	%fd188, %fd186, %fd173, 0d3FF0000000000000;
	selp.f64 	%fd189, %fd188, %fd187, %p10;
	and.b32  	%r126, %r333, 2;
	setp.eq.s32 	%p11, %r126, 0;
	mov.f64 	%fd190, 0d0000000000000000;
	sub.f64 	%fd191, %fd190, %fd189;
	selp.f64 	%fd25, %fd189, %fd191, %p11;
	@%p9 bra 	$L__BB0_55;
	mov.f64 	%fd197, 0d0000000000000000;
	mul.rn.f64 	%fd1021, %fd16, %fd197;
	mov.b32 	%r334, 0;
	bra.uni 	$L__BB0_57;
$L__BB0_55:
	mul.f64 	%fd192, %fd16, 0d3FE45F306DC9C883;
	cvt.rni.s32.f64 	%r334, %fd192;
	cvt.rn.f64.s32 	%fd193, %r334;
	fma.rn.f64 	%fd194, %fd193, 0dBFF921FB54442D18, %fd16;
	fma.rn.f64 	%fd195, %fd193, 0dBC91A62633145C00, %fd194;
	fma.rn.f64 	%fd1021, %fd193, 0dB97B839A252049C0, %fd195;
	setp.ltu.f64 	%p12, %fd19, 0d41E0000000000000;
	@%p12 bra 	$L__BB0_57;
	{ // callseq 1, 0
	.param .b64 param0;
	st.param.f64 	[param0], %fd16;
	.param .align 16 .b8 retval0[16];
	call.uni (retval0), 
	__internal_trig_reduction_slowpathd, 
	(
	param0
	);
	ld.param.f64 	%fd1021, [retval0];
	ld.param.b32 	%r334, [retval0+8];
	} // callseq 1
$L__BB0_57:
	shl.b32 	%r129, %r334, 6;
	cvt.u64.u32 	%rd35, %r129;
	and.b64  	%rd36, %rd35, 64;
	add.s64 	%rd38, %rd33, %rd36;
	mul.rn.f64 	%fd198, %fd1021, %fd1021;
	and.b32  	%r130, %r334, 1;
	setp.eq.b32 	%p13, %r130, 1;
	selp.f64 	%fd199, 0dBDA8FF8320FD8164, 0d3DE5DB65F9785EBA, %p13;
	ld.global.nc.v2.f64 	{%fd200, %fd201}, [%rd38];
	fma.rn.f64 	%fd202, %fd199, %fd198, %fd200;
	fma.rn.f64 	%fd203, %fd202, %fd198, %fd201;
	ld.global.nc.v2.f64 	{%fd204, %fd205}, [%rd38+16];
	fma.rn.f64 	%fd206, %fd203, %fd198, %fd204;
	fma.rn.f64 	%fd207, %fd206, %fd198, %fd205;
	ld.global.nc.v2.f64 	{%fd208, %fd209}, [%rd38+32];
	fma.rn.f64 	%fd210, %fd207, %fd198, %fd208;
	fma.rn.f64 	%fd211, %fd210, %fd198, %fd209;
	fma.rn.f64 	%fd212, %fd211, %fd1021, %fd1021;
	fma.rn.f64 	%fd213, %fd211, %fd198, 0d3FF0000000000000;
	selp.f64 	%fd214, %fd213, %fd212, %p13;
	and.b32  	%r131, %r334, 2;
	setp.eq.s32 	%p14, %r131, 0;
	mov.f64 	%fd215, 0d0000000000000000;
	sub.f64 	%fd216, %fd215, %fd214;
	selp.f64 	%fd30, %fd214, %fd216, %p14;
	mul.f64 	%fd217, %fd18, %fd18;
	fma.rn.f64 	%fd218, %fd17, %fd17, %fd217;
	sqrt.rn.f64 	%fd31, %fd218;
	setp.gt.f64 	%p15, %fd31, %fd159;
	@%p15 bra 	$L__BB0_65;
	mul.f64 	%fd219, %fd159, %fd30;
	mul.f64 	%fd220, %fd159, %fd25;
	mul.f64 	%fd221, %fd18, %fd219;
	fma.rn.f64 	%fd222, %fd17, %fd220, %fd221;
	mul.f64 	%fd223, %fd219, %fd219;
	fma.rn.f64 	%fd224, %fd220, %fd220, %fd223;
	sqrt.rn.f64 	%fd225, %fd224;
	mul.f64 	%fd226, %fd31, %fd225;
	div.rn.f64 	%fd32, %fd222, %fd226;
	{
	.reg .b32 %temp; 
	mov.b64 	{%temp, %r30}, %fd32;
	}
	abs.f64 	%fd33, %fd32;
	{
	.reg .b32 %temp; 
	mov.b64 	{%temp, %r132}, %fd33;
	}
	setp.gt.s32 	%p16, %r132, 1071801957;
	@%p16 bra 	$L__BB0_62;
	mul.f64 	%fd267, %fd32, %fd32;
	fma.rn.f64 	%fd268, %fd267, 0d3FB0066BDC1895E9, 0dBFB3823B180754AF;
	fma.rn.f64 	%fd269, %fd268, %fd267, 0d3FB11E52CC2F79AE;
	fma.rn.f64 	%fd270, %fd269, %fd267, 0dBF924EAF3526861B;
	fma.rn.f64 	%fd271, %fd270, %fd267, 0d3F91DF02A31E6CB7;
	fma.rn.f64 	%fd272, %fd271, %fd267, 0d3F847D18B0EEC6CC;
	fma.rn.f64 	%fd273, %fd272, %fd267, 0d3F8D0AF961BA53B0;
	fma.rn.f64 	%fd274, %fd273, %fd267, 0d3F91BF7734CF1C48;
	fma.rn.f64 	%fd275, %fd274, %fd267, 0d3F96E91483144EF7;
	fma.rn.f64 	%fd276, %fd275, %fd267, 0d3F9F1C6E0A4F9F81;
	fma.rn.f64 	%fd277, %fd276, %fd267, 0d3FA6DB6DC27FA92B;
	fma.rn.f64 	%fd278, %fd277, %fd267, 0d3FB333333320F91B;
	fma.rn.f64 	%fd279, %fd278, %fd267, 0d3FC5555555555F4D;
	mul.f64 	%fd280, %fd267, %fd279;
	fma.rn.f64 	%fd34, %fd280, %fd33, %fd33;
	setp.gt.s32 	%p20, %r30, -1;
	@%p20 bra 	$L__BB0_61;
	mov.f64 	%fd285, 0d3C91A62633145C07;
	add.rn.f64 	%fd286, %fd34, %fd285;
	mov.f64 	%fd287, 0d3FF921FB54442D18;
	add.rn.f64 	%fd1022, %fd287, %fd286;
	bra.uni 	$L__BB0_63;
$L__BB0_61:
	mov.f64 	%fd281, 0dBC91A62633145C07;
	add.rn.f64 	%fd282, %fd34, %fd281;
	neg.f64 	%fd283, %fd282;
	mov.f64 	%fd284, 0d3FF921FB54442D18;
	add.rn.f64 	%fd1022, %fd284, %fd283;
	bra.uni 	$L__BB0_63;
$L__BB0_62:
	mov.f64 	%fd227, 0d3FF0000000000000;
	sub.f64 	%fd228, %fd227, %fd33;
	{
	.reg .b32 %temp; 
	mov.b64 	{%r133, %temp}, %fd228;
	}
	{
	.reg .b32 %temp; 
	mov.b64 	{%temp, %r134}, %fd228;
	}
	add.s32 	%r135, %r134, -1048576;
	mov.b64 	%fd229, {%r133, %r135};
	rsqrt.approx.ftz.f64 	%fd230, %fd229;
	{
	.reg .b32 %temp; 
	mov.b64 	{%r136, %temp}, %fd230;
	}
	{
	.reg .b32 %temp; 
	mov.b64 	{%temp, %r137}, %fd230;
	}
	add.s32 	%r138, %r137, -1048576;
	mov.b64 	%fd231, {%r136, %r138};
	mul.f64 	%fd232, %fd229, %fd230;
	neg.f64 	%fd233, %fd232;
	fma.rn.f64 	%fd234, %fd232, %fd233, %fd229;
	fma.rn.f64 	%fd235, %fd234, %fd231, %fd232;
	neg.f64 	%fd236, %fd235;
	fma.rn.f64 	%fd237, %fd230, %fd236, 0d3FF0000000000000;
	fma.rn.f64 	%fd238, %fd237, %fd231, %fd231;
	fma.rn.f64 	%fd239, %fd235, %fd236, %fd229;
	fma.rn.f64 	%fd240, %fd239, %fd238, %fd235;
	{
	.reg .b32 %temp; 
	mov.b64 	{%r139, %temp}, %fd240;
	}
	{
	.reg .b32 %temp; 
	mov.b64 	{%temp, %r140}, %fd240;
	}
	add.s32 	%r141, %r140, 1048576;
	mov.b64 	%fd241, {%r139, %r141};
	fma.rn.f64 	%fd242, %fd228, 0d3EC715B371155F70, 0dBEBAC2FE66FAAC4B;
	fma.rn.f64 	%fd243, %fd242, %fd228, 0d3ED9A9B88EFCD9B8;
	fma.rn.f64 	%fd244, %fd243, %fd228, 0d3EDD0F40A8A0C4C3;
	fma.rn.f64 	%fd245, %fd244, %fd228, 0d3EF46D4CFA9E0E1F;
	fma.rn.f64 	%fd246, %fd245, %fd228, 0d3F079C168D1E2422;
	fma.rn.f64 	%fd247, %fd246, %fd228, 0d3F1C9A88C3BCA540;
	fma.rn.f64 	%fd248, %fd247, %fd228, 0d3F31C4E64BD476DF;
	fma.rn.f64 	%fd249, %fd248, %fd228, 0d3F46E8BA60009C8F;
	fma.rn.f64 	%fd250, %fd249, %fd228, 0d3F5F1C71C62B05A2;
	fma.rn.f64 	%fd251, %fd250, %fd228, 0d3F76DB6DB6DC9F2C;
	fma.rn.f64 	%fd252, %fd251, %fd228, 0d3F9333333333329C;
	fma.rn.f64 	%fd253, %fd252, %fd228, 0d3FB5555555555555;
	setp.lt.s32 	%p17, %r134, 1;
	mov.f64 	%fd254, 0d0000000000000000;
	mul.rn.f64 	%fd255, %fd33, %fd254;
	mul.f64 	%fd256, %fd228, %fd253;
	fma.rn.f64 	%fd257, %fd256, %fd241, %fd241;
	selp.f64 	%fd258, %fd255, %fd257, %p17;
	setp.lt.s32 	%p18, %r134, 0;
	mov.f64 	%fd259, 0d7FF0000000000000;
	mul.rn.f64 	%fd260, %fd258, %fd259;
	selp.f64 	%fd261, %fd260, %fd258, %p18;
	setp.lt.s32 	%p19, %r30, 0;
	mov.f64 	%fd262, 0dBCA1A62633145C07;
	add.rn.f64 	%fd263, %fd261, %fd262;
	neg.f64 	%fd264, %fd263;
	mov.f64 	%fd265, 0d400921FB54442D18;
	add.rn.f64 	%fd266, %fd265, %fd264;
	selp.f64 	%fd1022, %fd266, %fd261, %p19;
$L__BB0_63:
	ld.param.f64 	%fd1015, [_Z6updatePdiPiiPA2_diiS_dddi_param_10];
	mul.f64 	%fd288, %fd1015, 0d3FE0000000000000;
	setp.gtu.f64 	%p21, %fd1022, %fd288;
	@%p21 bra 	$L__BB0_65;
	mul.wide.s32 	%rd39, %r328, 4;
	add.s64 	%rd40, %rd3, %rd39;
	st.global.u32 	[%rd40], %r330;
	add.s32 	%r328, %r328, 1;
$L__BB0_65:
	add.s32 	%r330, %r330, 1;
	add.s32 	%r329, %r329, 1;
	setp.eq.s32 	%p22, %r329, 0;
	add.s64 	%rd244, %rd244, 4;
	add.s64 	%rd243, %rd243, 16;
	@%p22 bra 	$L__BB0_21;
	bra.uni 	$L__BB0_19;
$L__BB0_66:
	setp.lt.s32 	%p116, %r328, 2;
	@%p116 bra 	$L__BB0_79;
	add.s64 	%rd13, %rd7, 48;
	and.b32  	%r251, %r328, 1;
	setp.eq.b32 	%p117, %r251, 1;
	mov.u32 	%r336, %r328;
	@%p117 bra 	$L__BB0_71;
	add.s32 	%r336, %r328, -1;
	mul.wide.u32 	%rd120, %r336, 4;
	add.s64 	%rd121, %rd3, %rd120;
	ld.global.u32 	%r252, [%rd121];
	cvt.s64.s32 	%rd14, %r252;
	mul.wide.s32 	%rd122, %r252, 4;
	add.s64 	%rd123, %rd5, %rd122;
	ld.global.u32 	%r253, [%rd123];
	setp.ne.s32 	%p118, %r253, 0;
	@%p118 bra 	$L__BB0_71;
	ld.global.f64 	%fd869, [%rd7+32];
	cvt.rzi.s32.f64 	%r254, %fd869;
	mul.lo.s32 	%r255, %r254, 6;
	cvt.s64.s32 	%rd124, %r255;
	add.s64 	%rd125, %rd124, %rd14;
	shl.b64 	%rd126, %rd125, 3;
	add.s64 	%rd127, %rd7, %rd126;
	ld.global.f64 	%fd870, [%rd127+48];
	add.f64 	%fd871, %fd870, 0dBFF0000000000000;
	st.global.f64 	[%rd127+48], %fd871;
	ld.global.f64 	%fd872, [%rd7+32];
	cvt.rzi.s32.f64 	%r256, %fd872;
	mul.lo.s32 	%r257, %r256, 6;
	cvt.s64.s32 	%rd128, %r257;
	add.s64 	%rd129, %rd128, %rd14;
	shl.b64 	%rd130, %rd129, 3;
	add.s64 	%rd131, %rd7, %rd130;
	ld.global.f64 	%fd873, [%rd131+48];
	setp.gtu.f64 	%p119, %fd873, 0d0000000000000000;
	@%p119 bra 	$L__BB0_71;
	cvt.u32.u64 	%r258, %rd14;
	ld.global.f64 	%fd874, [%rd7+40];
	cvt.rzi.s32.f64 	%r259, %fd874;
	shl.b32 	%r260, %r258, 1;
	mul.wide.s32 	%rd132, %r260, 8;
	add.s64 	%rd133, %rd7, %rd132;
	add.s32 	%r261, %r259, -1;
	shl.b32 	%r262, %r261, 1;
	mul.wide.s32 	%rd134, %r262, 8;
	add.s64 	%rd135, %rd7, %rd134;
	ld.global.f64 	%fd875, [%rd135+48];
	st.global.f64 	[%rd133+48], %fd875;
	ld.global.f64 	%fd876, [%rd135+56];
	st.global.f64 	[%rd133+56], %fd876;
	ld.global.f64 	%fd877, [%rd7+32];
	cvt.rzi.s32.f64 	%r263, %fd877;
	shl.b32 	%r264, %r263, 1;
	cvt.s64.s32 	%rd136, %r264;
	shl.b32 	%r265, %r258, 2;
	cvt.s64.s32 	%rd137, %r265;
	add.s64 	%rd138, %rd136, %rd137;
	shl.b64 	%rd139, %rd138, 3;
	add.s64 	%rd140, %rd7, %rd139;
	shl.b32 	%r266, %r261, 2;
	cvt.s64.s32 	%rd141, %r266;
	add.s64 	%rd142, %rd136, %rd141;
	shl.b64 	%rd143, %rd142, 3;
	add.s64 	%rd144, %rd7, %rd143;
	ld.global.f64 	%fd878, [%rd144+48];
	st.global.f64 	[%rd140+48], %fd878;
	ld.global.f64 	%fd879, [%rd144+56];
	st.global.f64 	[%rd140+56], %fd879;
	ld.global.f64 	%fd880, [%rd144+64];
	st.global.f64 	[%rd140+64], %fd880;
	ld.global.f64 	%fd881, [%rd144+72];
	st.global.f64 	[%rd140+72], %fd881;
	ld.global.f64 	%fd882, [%rd7+32];
	cvt.rzi.s32.f64 	%r267, %fd882;
	mul.lo.s32 	%r268, %r267, 6;
	cvt.s64.s32 	%rd145, %r268;
	add.s64 	%rd146, %rd145, %rd14;
	shl.b64 	%rd147, %rd146, 3;
	add.s64 	%rd148, %rd7, %rd147;
	cvt.s64.s32 	%rd149, %r259;
	add.s64 	%rd150, %rd145, %rd149;
	shl.b64 	%rd151, %rd150, 3;
	add.s64 	%rd152, %rd13, %rd151;
	ld.global.f64 	%fd883, [%rd152+-8];
	st.global.f64 	[%rd148+48], %fd883;
	cvt.rn.f64.s32 	%fd884, %r261;
	st.global.f64 	[%rd7+40], %fd884;
$L__BB0_71:
	setp.eq.s32 	%p120, %r328, 2;
	@%p120 bra 	$L__BB0_79;
$L__BB0_72:
	mov.u32 	%r98, %r336;
	add.s32 	%r269, %r98, -1;
	mul.wide.u32 	%rd153, %r269, 4;
	add.s64 	%rd154, %rd3, %rd153;
	ld.global.u32 	%r270, [%rd154];
	cvt.s64.s32 	%rd19, %r270;
	mul.wide.s32 	%rd155, %r270, 4;
	add.s64 	%rd156, %rd5, %rd155;
	ld.global.u32 	%r271, [%rd156];
	setp.ne.s32 	%p121, %r271, 0;
	@%p121 bra 	$L__BB0_75;
	ld.global.f64 	%fd885, [%rd7+32];
	cvt.rzi.s32.f64 	%r272, %fd885;
	mul.lo.s32 	%r273, %r272, 6;
	cvt.s64.s32 	%rd157, %r273;
	add.s64 	%rd158, %rd157, %rd19;
	shl.b64 	%rd159, %rd158, 3;
	add.s64 	%rd160, %rd7, %rd159;
	ld.global.f64 	%fd886, [%rd160+48];
	add.f64 	%fd887, %fd886, 0dBFF0000000000000;
	st.global.f64 	[%rd160+48], %fd887;
	ld.global.f64 	%fd888, [%rd7+32];
	cvt.rzi.s32.f64 	%r274, %fd888;
	mul.lo.s32 	%r275, %r274, 6;
	cvt.s64.s32 	%rd161, %r275;
	add.s64 	%rd162, %rd161, %rd19;
	shl.b64 	%rd163, %rd162, 3;
	add.s64 	%rd164, %rd7, %rd163;
	ld.global.f64 	%fd889, [%rd164+48];
	setp.gtu.f64 	%p122, %fd889, 0d0000000000000000;
	@%p122 bra 	$L__BB0_75;
	cvt.u32.u64 	%r276, %rd19;
	ld.global.f64 	%fd890, [%rd7+40];
	cvt.rzi.s32.f64 	%r277, %fd890;
	shl.b32 	%r278, %r276, 1;
	mul.wide.s32 	%rd165, %r278, 8;
	add.s64 	%rd166, %rd7, %rd165;
	add.s32 	%r279, %r277, -1;
	shl.b32 	%r280, %r279, 1;
	mul.wide.s32 	%rd167, %r280, 8;
	add.s64 	%rd168, %rd7, %rd167;
	ld.global.f64 	%fd891, [%rd168+48];
	st.global.f64 	[%rd166+48], %fd891;
	ld.global.f64 	%fd892, [%rd168+56];
	st.global.f64 	[%rd166+56], %fd892;
	ld.global.f64 	%fd893, [%rd7+32];
	cvt.rzi.s32.f64 	%r281, %fd893;
	shl.b32 	%r282, %r281, 1;
	cvt.s64.s32 	%rd169, %r282;
	shl.b32 	%r283, %r276, 2;
	cvt.s64.s32 	%rd170, %r283;
	add.s64 	%rd171, %rd169, %rd170;
	shl.b64 	%rd172, %rd171, 3;
	add.s64 	%rd173, %rd7, %rd172;
	shl.b32 	%r284, %r279, 2;
	cvt.s64.s32 	%rd174, %r284;
	add.s64 	%rd175, %rd169, %rd174;
	shl.b64 	%rd176, %rd175, 3;
	add.s64 	%rd177, %rd7, %rd176;
	ld.global.f64 	%fd894, [%rd177+48];
	st.global.f64 	[%rd173+48], %fd894;
	ld.global.f64 	%fd895, [%rd177+56];
	st.global.f64 	[%rd173+56], %fd895;
	ld.global.f64 	%fd896, [%rd177+64];
	st.global.f64 	[%rd173+64], %fd896;
	ld.global.f64 	%fd897, [%rd177+72];
	st.global.f64 	[%rd173+72], %fd897;
	ld.global.f64 	%fd898, [%rd7+32];
	cvt.rzi.s32.f64 	%r285, %fd898;
	mul.lo.s32 	%r286, %r285, 6;
	cvt.s64.s32 	%rd178, %r286;
	add.s64 	%rd179, %rd178, %rd19;
	shl.b64 	%rd180, %rd179, 3;
	add.s64 	%rd181, %rd7, %rd180;
	cvt.s64.s32 	%rd182, %r277;
	add.s64 	%rd183, %rd178, %rd182;
	shl.b64 	%rd184, %rd183, 3;
	add.s64 	%rd185, %rd13, %rd184;
	ld.global.f64 	%fd899, [%rd185+-8];
	st.global.f64 	[%rd181+48], %fd899;
	cvt.rn.f64.s32 	%fd900, %r279;
	st.global.f64 	[%rd7+40], %fd900;
$L__BB0_75:
	add.s32 	%r336, %r98, -2;
	mul.wide.u32 	%rd186, %r336, 4;
	add.s64 	%rd187, %rd3, %rd186;
	ld.global.u32 	%r287, [%rd187];
	cvt.s64.s32 	%rd20, %r287;
	mul.wide.s32 	%rd188, %r287, 4;
	add.s64 	%rd189, %rd5, %rd188;
	ld.global.u32 	%r288, [%rd189];
	setp.ne.s32 	%p123, %r288, 0;
	@%p123 bra 	$L__BB0_78;
	ld.global.f64 	%fd901, [%rd7+32];
	cvt.rzi.s32.f64 	%r289, %fd901;
	mul.lo.s32 	%r290, %r289, 6;
	cvt.s64.s32 	%rd190, %r290;
	add.s64 	%rd191, %rd190, %rd20;
	shl.b64 	%rd192, %rd191, 3;
	add.s64 	%rd193, %rd7, %rd192;
	ld.global.f64 	%fd902, [%rd193+48];
	add.f64 	%fd903, %fd902, 0dBFF0000000000000;
	st.global.f64 	[%rd193+48], %fd903;
	ld.global.f64 	%fd904, [%rd7+32];
	cvt.rzi.s32.f64 	%r291, %fd904;
	mul.lo.s32 	%r292, %r291, 6;
	cvt.s64.s32 	%rd194, %r292;
	add.s64 	%rd195, %rd194, %rd20;
	shl.b64 	%rd196, %rd195, 3;
	add.s64 	%rd197, %rd7, %rd196;
	ld.global.f64 	%fd905, [%rd197+48];
	setp.gtu.f64 	%p124, %fd905, 0d0000000000000000;
	@%p124 bra 	$L__BB0_78;
	cvt.u32.u64 	%r293, %rd20;
	ld.global.f64 	%fd906, [%rd7+40];
	cvt.rzi.s32.f64 	%r294, %fd906;
	shl.b32 	%r295, %r293, 1;
	mul.wide.s32 	%rd198, %r295, 8;
	add.s64 	%rd199, %rd7, %rd198;
	add.s32 	%r296, %r294, -1;
	shl.b32 	%r297, %r296, 1;
	mul.wide.s32 	%rd200, %r297, 8;
	add.s64 	%rd201, %rd7, %rd200;
	ld.global.f64 	%fd907, [%rd201+48];
	st.global.f64 	[%rd199+48], %fd907;
	ld.global.f64 	%fd908, [%rd201+56];
	st.global.f64 	[%rd199+56], %fd908;
	ld.global.f64 	%fd909, [%rd7+32];
	cvt.rzi.s32.f64 	%r298, %fd909;
	shl.b32 	%r299, %r298, 1;
	cvt.s64.s32 	%rd202, %r299;
	shl.b32 	%r300, %r293, 2;
	cvt.s64.s32 	%rd203, %r300;
	add.s64 	%rd204, %rd202, %rd203;
	shl.b64 	%rd205, %rd204, 3;
	add.s64 	%rd206, %rd7, %rd205;
	shl.b32 	%r301, %r296, 2;
	cvt.s64.s32 	%rd207, %r301;
	add.s64 	%rd208, %rd202, %rd207;
	shl.b64 	%rd209, %rd208, 3;
	add.s64 	%rd210, %rd7, %rd209;
	ld.global.f64 	%fd910, [%rd210+48];
	st.global.f64 	[%rd206+48], %fd910;
	ld.global.f64 	%fd911, [%rd210+56];
	st.global.f64 	[%rd206+56], %fd911;
	ld.global.f64 	%fd912, [%rd210+64];
	st.global.f64 	[%rd206+64], %fd912;
	ld.global.f64 	%fd913, [%rd210+72];
	st.global.f64 	[%rd206+72], %fd913;
	ld.global.f64 	%fd914, [%rd7+32];
	cvt.rzi.s32.f64 	%r302, %fd914;
	mul.lo.s32 	%r303, %r302, 6;
	cvt.s64.s32 	%rd211, %r303;
	add.s64 	%rd212, %rd211, %rd20;
	shl.b64 	%rd213, %rd212, 3;
	add.s64 	%rd214, %rd7, %rd213;
	cvt.s64.s32 	%rd215, %r294;
	add.s64 	%rd216, %rd211, %rd215;
	shl.b64 	%rd217, %rd216, 3;
	add.s64 	%rd218, %rd13, %rd217;
	ld.global.f64 	%fd915, [%rd218+-8];
	st.global.f64 	[%rd214+48], %fd915;
	cvt.rn.f64.s32 	%fd916, %r296;
	st.global.f64 	[%rd7+40], %fd916;
$L__BB0_78:
	setp.gt.u32 	%p125, %r98, 3;
	@%p125 bra 	$L__BB0_72;
$L__BB0_79:
	add.s32 	%r323, %r323, 1;
	setp.ne.s32 	%p136, %r323, %r101;
	@%p136 bra 	$L__BB0_3;
$L__BB0_80:
	ret;
$L__BB0_81:
	{
	.reg .b32 %temp; 
	mov.b64 	{%temp, %r185}, %fd72;
	}
	setp.lt.s32 	%p63, %r185, 0;
	mov.f64 	%fd475, 0d400921FB54442D18;
	sub.f64 	%fd476, %fd475, %fd78;
	selp.f64 	%fd1035, %fd476, %fd78, %p63;
$L__BB0_82:
	setp.neu.f64 	%p65, %fd77, 0d0000000000000000;
	@%p65 bra 	$L__BB0_84;
	{
	.reg .b32 %temp; 
	mov.b64 	{%temp, %r188}, %fd72;
	}
	setp.lt.s32 	%p68, %r188, 0;
	selp.f64 	%fd1036, 0d400921FB54442D18, 0d0000000000000000, %p68;
	bra.uni 	$L__BB0_85;
$L__BB0_84:
	setp.eq.f64 	%p66, %fd75, %fd76;
	{
	.reg .b32 %temp; 
	mov.b64 	{%temp, %r187}, %fd72;
	}
	setp.lt.s32 	%p67, %r187, 0;
	selp.f64 	%fd479, 0d4002D97C7F3321D2, 0d3FE921FB54442D18, %p67;
	selp.f64 	%fd1036, %fd479, %fd1035, %p66;
$L__BB0_85:
	add.rn.f64 	%fd480, %fd75, %fd76;
	setp.nan.f64 	%p69, %fd480, %fd480;
	copysign.f64 	%fd481, %fd74, %fd1036;
	selp.f64 	%fd482, %fd480, %fd481, %p69;
	sub.f64 	%fd85, %fd482, %fd70;
	abs.f64 	%fd86, %fd85;
	setp.neu.f64 	%p70, %fd86, 0d7FF0000000000000;
	@%p70 bra 	$L__BB0_87;
	mov.f64 	%fd488, 0d0000000000000000;
	mul.rn.f64 	%fd1037, %fd85, %fd488;
	mov.b32 	%r354, 0;
	bra.uni 	$L__BB0_89;
$L__BB0_87:
	mul.f64 	%fd483, %fd85, 0d3FE45F306DC9C883;
	cvt.rni.s32.f64 	%r354, %fd483;
	cvt.rn.f64.s32 	%fd484, %r354;
	fma.rn.f64 	%fd485, %fd484, 0dBFF921FB54442D18, %fd85;
	fma.rn.f64 	%fd486, %fd484, 0dBC91A62633145C00, %fd485;
	fma.rn.f64 	%fd1037, %fd484, 0dB97B839A252049C0, %fd486;
	setp.ltu.f64 	%p71, %fd86, 0d41E0000000000000;
	@%p71 bra 	$L__BB0_89;
	{ // callseq 8, 0
	.param .b64 param0;
	st.param.f64 	[param0], %fd85;
	.param .align 16 .b8 retval0[16];
	call.uni (retval0), 
	__internal_trig_reduction_slowpathd, 
	(
	param0
	);
	ld.param.f64 	%fd1037, [retval0];
	ld.param.b32 	%r354, [retval0+8];
	} // callseq 8
$L__BB0_89:
	setp.neu.f64 	%p72, %fd86, 0d7FF0000000000000;
	shl.b32 	%r191, %r354, 6;
	cvt.u64.u32 	%rd72, %r191;
	and.b64  	%rd73, %rd72, 64;
	mov.u64 	%rd74, __cudart_sin_cos_coeffs;
	add.s64 	%rd75, %rd74, %rd73;
	mul.rn.f64 	%fd489, %fd1037, %fd1037;
	and.b32  	%r192, %r354, 1;
	setp.eq.b32 	%p73, %r192, 1;
	selp.f64 	%fd490, 0dBDA8FF8320FD8164, 0d3DE5DB65F9785EBA, %p73;
	ld.global.nc.v2.f64 	{%fd491, %fd492}, [%rd75];
	fma.rn.f64 	%fd493, %fd490, %fd489, %fd491;
	fma.rn.f64 	%fd494, %fd493, %fd489, %fd492;
	ld.global.nc.v2.f64 	{%fd495, %fd496}, [%rd75+16];
	fma.rn.f64 	%fd497, %fd494, %fd489, %fd495;
	fma.rn.f64 	%fd498, %fd497, %fd489, %fd496;
	ld.global.nc.v2.f64 	{%fd499, %fd500}, [%rd75+32];
	fma.rn.f64 	%fd501, %fd498, %fd489, %fd499;
	fma.rn.f64 	%fd502, %fd501, %fd489, %fd500;
	fma.rn.f64 	%fd503, %fd502, %fd1037, %fd1037;
	fma.rn.f64 	%fd504, %fd502, %fd489, 0d3FF0000000000000;
	selp.f64 	%fd505, %fd504, %fd503, %p73;
	and.b32  	%r193, %r354, 2;
	setp.eq.s32 	%p74, %r193, 0;
	mov.f64 	%fd506, 0d0000000000000000;
	sub.f64 	%fd507, %fd506, %fd505;
	selp.f64 	%fd91, %fd505, %fd507, %p74;
	@%p72 bra 	$L__BB0_91;
	mov.f64 	%fd513, 0d0000000000000000;
	mul.rn.f64 	%fd1039, %fd85, %fd513;
	mov.b32 	%r356, 1;
	bra.uni 	$L__BB0_94;
$L__BB0_91:
	mul.f64 	%fd508, %fd85, 0d3FE45F306DC9C883;
	cvt.rni.s32.f64 	%r355, %fd508;
	cvt.rn.f64.s32 	%fd509, %r355;
	fma.rn.f64 	%fd510, %fd509, 0dBFF921FB54442D18, %fd85;
	fma.rn.f64 	%fd511, %fd509, 0dBC91A62633145C00, %fd510;
	fma.rn.f64 	%fd1039, %fd509, 0dB97B839A252049C0, %fd511;
	setp.ltu.f64 	%p75, %fd86, 0d41E0000000000000;
	@%p75 bra 	$L__BB0_93;
	{ // callseq 9, 0
	.param .b64 param0;
	st.param.f64 	[param0], %fd85;
	.param .align 16 .b8 retval0[16];
	call.uni (retval0), 
	__internal_trig_reduction_slowpathd, 
	(
	param0
	);
	ld.param.f64 	%fd1039, [retval0];
	ld.param.b32 	%r355, [retval0+8];
	} // callseq 9
$L__BB0_93:
	add.s32 	%r356, %r355, 1;
$L__BB0_94:
	shl.b32 	%r196, %r356, 6;
	cvt.u64.u32 	%rd76, %r196;
	and.b64  	%rd77, %rd76, 64;
	add.s64 	%rd79, %rd74, %rd77;
	mul.rn.f64 	%fd514, %fd1039, %fd1039;
	and.b32  	%r197, %r356, 1;
	setp.eq.b32 	%p76, %r197, 1;
	selp.f64 	%fd515, 0dBDA8FF8320FD8164, 0d3DE5DB65F9785EBA, %p76;
	ld.global.nc.v2.f64 	{%fd516, %fd517}, [%rd79];
	fma.rn.f64 	%fd518, %fd515, %fd514, %fd516;
	fma.rn.f64 	%fd519, %fd518, %fd514, %fd517;
	ld.global.nc.v2.f64 	{%fd520, %fd521}, [%rd79+16];
	fma.rn.f64 	%fd522, %fd519, %fd514, %fd520;
	fma.rn.f64 	%fd523, %fd522, %fd514, %fd521;
	ld.global.nc.v2.f64 	{%fd524, %fd525}, [%rd79+32];
	fma.rn.f64 	%fd526, %fd523, %fd514, %fd524;
	fma.rn.f64 	%fd527, %fd526, %fd514, %fd525;
	fma.rn.f64 	%fd528, %fd527, %fd1039, %fd1039;
	fma.rn.f64 	%fd529, %fd527, %fd514, 0d3FF0000000000000;
	selp.f64 	%fd530, %fd529, %fd528, %p76;
	and.b32  	%r198, %r356, 2;
	setp.eq.s32 	%p77, %r198, 0;
	mov.f64 	%fd531, 0d0000000000000000;
	sub.f64 	%fd532, %fd531, %fd530;
	selp.f64 	%fd97, %fd530, %fd532, %p77;
	abs.f64 	%fd98, %fd97;
	abs.f64 	%fd99, %fd91;
	setp.leu.f64 	%p78, %fd99, %fd98;
	setp.gt.f64 	%p79, %fd99, %fd98;
	selp.f64 	%fd100, %fd99, %fd98, %p79;
	selp.f64 	%fd533, %fd98, %fd99, %p79;
	div.rn.f64 	%fd534, %fd533, %fd100;
	mul.f64 	%fd535, %fd534, %fd534;
	fma.rn.f64 	%fd536, %fd535, 0dBEF53E1D2A25FF7E, 0d3F2D3B63DBB65B49;
	fma.rn.f64 	%fd537, %fd536, %fd535, 0dBF5312788DDE082E;
	fma.rn.f64 	%fd538, %fd537, %fd535, 0d3F6F9690C8249315;
	fma.rn.f64 	%fd539, %fd538, %fd535, 0dBF82CF5AABC7CF0D;
	fma.rn.f64 	%fd540, %fd539, %fd535, 0d3F9162B0B2A3BFDE;
	fma.rn.f64 	%fd541, %fd540, %fd535, 0dBF9A7256FEB6FC6B;
	fma.rn.f64 	%fd542, %fd541, %fd535, 0d3FA171560CE4A489;
	fma.rn.f64 	%fd543, %fd542, %fd535, 0dBFA4F44D841450E4;
	fma.rn.f64 	%fd544, %fd543, %fd535, 0d3FA7EE3D3F36BB95;
	fma.rn.f64 	%fd545, %fd544, %fd535, 0dBFAAD32AE04A9FD1;
	fma.rn.f64 	%fd546, %fd545, %fd535, 0d3FAE17813D66954F;
	fma.rn.f64 	%fd547, %fd546, %fd535, 0dBFB11089CA9A5BCD;
	fma.rn.f64 	%fd548, %fd547, %fd535, 0d3FB3B12B2DB51738;
	fma.rn.f64 	%fd549, %fd548, %fd535, 0dBFB745D022F8DC5C;
	fma.rn.f64 	%fd550, %fd549, %fd535, 0d3FBC71C709DFE927;
	fma.rn.f64 	%fd551, %fd550, %fd535, 0dBFC2492491FA1744;
	fma.rn.f64 	%fd552, %fd551, %fd535, 0d3FC99999999840D2;
	fma.rn.f64 	%fd553, %fd552, %fd535, 0dBFD555555555544C;
	mul.f64 	%fd554, %fd535, %fd553;
	fma.rn.f64 	%fd101, %fd554, %fd534, %fd534;
	@%p78 bra 	$L__BB0_96;
	{
	.reg .b32 %temp; 
	mov.b64 	{%temp, %r200}, %fd97;
	}
	setp.lt.s32 	%p81, %r200, 0;
	neg.f64 	%fd557, %fd101;
	selp.f64 	%fd558, %fd101, %fd557, %p81;
	add.f64 	%fd1040, %fd558, 0d3FF921FB54442D18;
	bra.uni 	$L__BB0_97;
$L__BB0_96:
	{
	.reg .b32 %temp; 
	mov.b64 	{%temp, %r199}, %fd97;
	}
	setp.lt.s32 	%p80, %r199, 0;
	mov.f64 	%fd555, 0d400921FB54442D18;
	sub.f64 	%fd556, %fd555, %fd101;
	selp.f64 	%fd1040, %fd556, %fd101, %p80;
$L__BB0_97:
	setp.neu.f64 	%p82, %fd100, 0d0000000000000000;
	@%p82 bra 	$L__BB0_99;
	{
	.reg .b32 %temp; 
	mov.b64 	{%temp, %r202}, %fd97;
	}
	setp.lt.s32 	%p85, %r202, 0;
	selp.f64 	%fd1041, 0d400921FB54442D18, 0d0000000000000000, %p85;
	bra.uni 	$L__BB0_100;
$L__BB0_99:
	setp.eq.f64 	%p83, %fd98, %fd99;
	{
	.reg .b32 %temp; 
	mov.b64 	{%temp, %r201}, %fd97;
	}
	setp.lt.s32 	%p84, %r201, 0;
	selp.f64 	%fd559, 0d4002D97C7F3321D2, 0d3FE921FB54442D18, %p84;
	selp.f64 	%fd1041, %fd559, %fd1040, %p83;
$L__BB0_100:
	add.rn.f64 	%fd560, %fd98, %fd99;
	mul.f64 	%fd561, %fd74, %fd74;
	fma.rn.f64 	%fd562, %fd72, %fd72, %fd561;
	sqrt.rn.f64 	%fd563, %fd562;
	setp.nan.f64 	%p86, %fd560, %fd560;
	copysign.f64 	%fd564, %fd91, %fd1041;
	selp.f64 	%fd565, %fd560, %fd564, %p86;
	mul.wide.u32 	%rd80, %r337, 16;
	add.s64 	%rd81, %rd2, %rd80;
	ld.global.f64 	%fd566, [%rd81];
	sub.f64 	%fd567, %fd566, %fd563;
	div.rn.f64 	%fd568, %fd72, %fd563;
	div.rn.f64 	%fd569, %fd74, %fd563;
	neg.f64 	%fd570, %fd74;
	div.rn.f64 	%fd571, %fd570, %fd562;
	div.rn.f64 	%fd572, %fd72, %fd562;
	ld.global.f64 	%fd573, [%rd7+32];
	cvt.rzi.s32.f64 	%r203, %fd573;
	shl.b32 	%r204, %r203, 1;
	cvt.s64.s32 	%rd82, %r204;
	shl.b32 	%r205, %r346, 2;
	cvt.s64.s32 	%rd83, %r205;
	add.s64 	%rd84, %rd82, %rd83;
	shl.b64 	%rd85, %rd84, 3;
	add.s64 	%rd86, %rd7, %rd85;
	ld.global.f64 	%fd574, [%rd86+48];
	ld.global.f64 	%fd575, [%rd86+56];
	ld.global.f64 	%fd576, [%rd86+64];
	ld.global.f64 	%fd577, [%rd86+72];
	mul.f64 	%fd578, %fd569, %fd576;
	fma.rn.f64 	%fd579, %fd568, %fd574, %fd578;
	mul.f64 	%fd580, %fd569, %fd577;
	fma.rn.f64 	%fd581, %fd568, %fd575, %fd580;
	mul.f64 	%fd582, %fd572, %fd576;
	fma.rn.f64 	%fd583, %fd571, %fd574, %fd582;
	mul.f64 	%fd584, %fd572, %fd577;
	fma.rn.f64 	%fd585, %fd571, %fd575, %fd584;
	mul.f64 	%fd586, %fd569, %fd581;
	fma.rn.f64 	%fd587, %fd568, %fd579, %fd586;
	mul.f64 	%fd588, %fd572, %fd581;
	fma.rn.f64 	%fd589, %fd571, %fd579, %fd588;
	mul.f64 	%fd590, %fd569, %fd585;
	fma.rn.f64 	%fd591, %fd568, %fd583, %fd590;
	mul.f64 	%fd592, %fd572, %fd585;
	fma.rn.f64 	%fd593, %fd571, %fd583, %fd592;
	ld.global.f64 	%fd594, [%rd1];
	add.f64 	%fd595, %fd594, %fd587;
	ld.global.f64 	%fd596, [%rd1+8];
	add.f64 	%fd108, %fd596, %fd589;
	ld.global.f64 	%fd597, [%rd1+16];
	add.f64 	%fd598, %fd597, %fd591;
	ld.global.f64 	%fd599, [%rd1+24];
	add.f64 	%fd600, %fd593, %fd599;
	mul.f64 	%fd601, %fd595, %fd600;
	mul.f64 	%fd602, %fd108, %fd598;
	sub.f64 	%fd603, %fd601, %fd602;
	rcp.rn.f64 	%fd109, %fd603;
	mul.f64 	%fd110, %fd600, %fd109;
	neg.f64 	%fd604, %fd108;
	mul.f64 	%fd605, %fd109, %fd604;
	neg.f64 	%fd606, %fd598;
	mul.f64 	%fd111, %fd109, %fd606;
	mul.f64 	%fd112, %fd595, %fd109;
	mul.f64 	%fd607, %fd569, %fd575;
	fma.rn.f64 	%fd608, %fd568, %fd574, %fd607;
	mul.f64 	%fd609, %fd572, %fd575;
	fma.rn.f64 	%fd610, %fd571, %fd574, %fd609;
	fma.rn.f64 	%fd611, %fd568, %fd576, %fd580;
	fma.rn.f64 	%fd612, %fd571, %fd576, %fd584;
	mul.f64 	%fd613, %fd610, %fd111;
	fma.rn.f64 	%fd614, %fd608, %fd110, %fd613;
	mul.f64 	%fd615, %fd610, %fd112;
	fma.rn.f64 	%fd616, %fd608, %fd605, %fd615;
	mul.f64 	%fd617, %fd111, %fd612;
	fma.rn.f64 	%fd618, %fd110, %fd611, %fd617;
	mul.f64 	%fd619, %fd112, %fd612;
	fma.rn.f64 	%fd620, %fd605, %fd611, %fd619;
	mul.f64 	%fd621, %fd616, 0d0000000000000000;
	fma.rn.f64 	%fd622, %fd567, %fd614, %fd621;
	mul.f64 	%fd623, %fd620, 0d0000000000000000;
	fma.rn.f64 	%fd624, %fd567, %fd618, %fd623;
	add.f64 	%fd625, %fd71, %fd622;
	st.global.f64 	[%rd18+48], %fd625;
	add.f64 	%fd626, %fd73, %fd624;
	st.global.f64 	[%rd18+56], %fd626;
	mul.f64 	%fd627, %fd571, %fd616;
	fma.rn.f64 	%fd628, %fd568, %fd614, %fd627;
	mul.f64 	%fd629, %fd572, %fd616;
	fma.rn.f64 	%fd630, %fd569, %fd614, %fd629;
	mul.f64 	%fd631, %fd571, %fd620;
	fma.rn.f64 	%fd632, %fd568, %fd618, %fd631;
	mul.f64 	%fd633, %fd572, %fd620;
	fma.rn.f64 	%fd634, %fd569, %fd618, %fd633;
	mov.f64 	%fd635, 0d3FF0000000000000;
	sub.f64 	%fd636, %fd635, %fd628;
	sub.f64 	%fd637, %fd635, %fd634;
	ld.global.f64 	%fd638, [%rd86+48];
	ld.global.f64 	%fd639, [%rd86+56];
	ld.global.f64 	%fd640, [%rd86+64];
	ld.global.f64 	%fd641, [%rd86+72];
	mul.f64 	%fd642, %fd638, %fd636;
	mul.f64 	%fd643, %fd630, %fd640;
	sub.f64 	%fd644, %fd642, %fd643;
	mul.f64 	%fd645, %fd636, %fd639;
	mul.f64 	%fd646, %fd630, %fd641;
	sub.f64 	%fd647, %fd645, %fd646;
	mul.f64 	%fd648, %fd637, %fd640;
	mul.f64 	%fd649, %fd638, %fd632;
	sub.f64 	%fd650, %fd648, %fd649;
	mul.f64 	%fd651, %fd637, %fd641;
	mul.f64 	%fd652, %fd632, %fd639;
	sub.f64 	%fd653, %fd651, %fd652;
	st.global.f64 	[%rd86+48], %fd644;
	st.global.f64 	[%rd86+56], %fd647;
	st.global.f64 	[%rd86+64], %fd650;
	st.global.f64 	[%rd86+72], %fd653;
	sqrt.rn.f64 	%fd654, %fd603;
	mul.f64 	%fd655, %fd654, 0d401921FB54442D18;
	rcp.rn.f64 	%fd113, %fd655;
	ld.global.f64 	%fd656, [%rd81];
	sub.f64 	%fd114, %fd656, %fd563;
	ld.global.f64 	%fd657, [%rd81+8];
	sub.f64 	%fd115, %fd657, %fd565;
	abs.f64 	%fd116, %fd115;
	setp.neu.f64 	%p87, %fd116, 0d7FF0000000000000;
	@%p87 bra 	$L__BB0_102;
	mov.f64 	%fd663, 0d0000000000000000;
	mul.rn.f64 	%fd1042, %fd115, %fd663;
	mov.b32 	%r357, 0;
	bra.uni 	$L__BB0_104;
$L__BB0_102:
	mul.f64 	%fd658, %fd115, 0d3FE45F306DC9C883;
	cvt.rni.s32.f64 	%r357, %fd658;
	cvt.rn.f64.s32 	%fd659, %r357;
	fma.rn.f64 	%fd660, %fd659, 0dBFF921FB54442D18, %fd115;
	fma.rn.f64 	%fd661, %fd659, 0dBC91A62633145C00, %fd660;
	fma.rn.f64 	%fd1042, %fd659, 0dB97B839A252049C0, %fd661;
	setp.ltu.f64 	%p88, %fd116, 0d41E0000000000000;
	@%p88 bra 	$L__BB0_104;
	{ // callseq 10, 0
	.param .b64 param0;
	st.param.f64 	[param0], %fd115;
	.param .align 16 .b8 retval0[16];
	call.uni (retval0), 
	__internal_trig_reduction_slowpathd, 
	(
	param0
	);
	ld.param.f64 	%fd1042, [retval0];
	ld.param.b32 	%r357, [retval0+8];
	} // callseq 10
$L__BB0_104:
	setp.neu.f64 	%p89, %fd116, 0d7FF0000000000000;
	shl.b32 	%r208, %r357, 6;
	cvt.u64.u32 	%rd87, %r208;
	and.b64  	%rd88, %rd87, 64;
	mov.u64 	%rd89, __cudart_sin_cos_coeffs;
	add.s64 	%rd90, %rd89, %rd88;
	mul.rn.f64 	%fd664, %fd1042, %fd1042;
	and.b32  	%r209, %r357, 1;
	setp.eq.b32 	%p90, %r209, 1;
	selp.f64 	%fd665, 0dBDA8FF8320FD8164, 0d3DE5DB65F9785EBA, %p90;
	ld.global.nc.v2.f64 	{%fd666, %fd667}, [%rd90];
	fma.rn.f64 	%fd668, %fd665, %fd664, %fd666;
	fma.rn.f64 	%fd669, %fd668, %fd664, %fd667;
	ld.global.nc.v2.f64 	{%fd670, %fd671}, [%rd90+16];
	fma.rn.f64 	%fd672, %fd669, %fd664, %fd670;
	fma.rn.f64 	%fd673, %fd672, %fd664, %fd671;
	ld.global.nc.v2.f64 	{%fd674, %fd675}, [%rd90+32];
	fma.rn.f64 	%fd676, %fd673, %fd664, %fd674;
	fma.rn.f64 	%fd677, %fd676, %fd664, %fd675;
	fma.rn.f64 	%fd678, %fd677, %fd1042, %fd1042;
	fma.rn.f64 	%fd679, %fd677, %fd664, 0d3FF0000000000000;
	selp.f64 	%fd680, %fd679, %fd678, %p90;
	and.b32  	%r210, %r357, 2;
	setp.eq.s32 	%p91, %r210, 0;
	mov.f64 	%fd681, 0d0000000000000000;
	sub.f64 	%fd682, %fd681, %fd680;
	selp.f64 	%fd121, %fd680, %fd682, %p91;
	@%p89 bra 	$L__BB0_106;
	mov.f64 	%fd688, 0d0000000000000000;
	mul.rn.f64 	%fd1044, %fd115, %fd688;
	mov.b32 	%r359, 1;
	bra.uni 	$L__BB0_109;
$L__BB0_106:
	mul.f64 	%fd683, %fd115, 0d3FE45F306DC9C883;
	cvt.rni.s32.f64 	%r358, %fd683;
	cvt.rn.f64.s32 	%fd684, %r358;
	fma.rn.f64 	%fd685, %fd684, 0dBFF921FB54442D18, %fd115;
	fma.rn.f64 	%fd686, %fd684, 0dBC91A62633145C00, %fd685;
	fma.rn.f64 	%fd1044, %fd684, 0dB97B839A252049C0, %fd686;
	setp.ltu.f64 	%p92, %fd116, 0d41E0000000000000;
	@%p92 bra 	$L__BB0_108;
	{ // callseq 11, 0
	.param .b64 param0;
	st.param.f64 	[param0], %fd115;
	.param .align 16 .b8 retval0[16];
	call.uni (retval0), 
	__internal_trig_reduction_slowpathd, 
	(
	param0
	);
	ld.param.f64 	%fd1044, [retval0];
	ld.param.b32 	%r358, [retval0+8];
	} // callseq 11
$L__BB0_108:
	add.s32 	%r359, %r358, 1;
$L__BB0_109:
	shl.b32 	%r213, %r359, 6;
	cvt.u64.u32 	%rd91, %r213;
	and.b64  	%rd92, %rd91, 64;
	add.s64 	%rd94, %rd89, %rd92;
	mul.rn.f64 	%fd689, %fd1044, %fd1044;
	and.b32  	%r214, %r359, 1;
	setp.eq.b32 	%p93, %r214, 1;
	selp.f64 	%fd690, 0dBDA8FF8320FD8164, 0d3DE5DB65F9785EBA, %p93;
	ld.global.nc.v2.f64 	{%fd691, %fd692}, [%rd94];
	fma.rn.f64 	%fd693, %fd690, %fd689, %fd691;
	fma.rn.f64 	%fd694, %fd693, %fd689, %fd692;
	ld.global.nc.v2.f64 	{%fd695, %fd696}, [%rd94+16];
	fma.rn.f64 	%fd697, %fd694, %fd689, %fd695;
	fma.rn.f64 	%fd698, %fd697, %fd689, %fd696;
	ld.global.nc.v2.f64 	{%fd699, %fd700}, [%rd94+32];
	fma.rn.f64 	%fd701, %fd698, %fd689, %fd699;
	fma.rn.f64 	%fd702, %fd701, %fd689, %fd700;
	fma.rn.f64 	%fd703, %fd702, %fd1044, %fd1044;
	fma.rn.f64 	%fd704, %fd702, %fd689, 0d3FF0000000000000;
	selp.f64 	%fd705, %fd704, %fd703, %p93;
	and.b32  	%r215, %r359, 2;
	setp.eq.s32 	%p94, %r215, 0;
	mov.f64 	%fd706, 0d0000000000000000;
	sub.f64 	%fd707, %fd706, %fd705;
	selp.f64 	%fd127, %fd705, %fd707, %p94;
	abs.f64 	%fd128, %fd127;
	abs.f64 	%fd129, %fd121;
	setp.leu.f64 	%p95, %fd129, %fd128;
	setp.gt.f64 	%p96, %fd129, %fd128;
	selp.f64 	%fd130, %fd129, %fd128, %p96;
	selp.f64 	%fd708, %fd128, %fd129, %p96;
	div.rn.f64 	%fd709, %fd708, %fd130;
	mul.f64 	%fd710, %fd709, %fd709;
	fma.rn.f64 	%fd711, %fd710, 0dBEF53E1D2A25FF7E, 0d3F2D3B63DBB65B49;
	fma.rn.f64 	%fd712, %fd711, %fd710, 0dBF5312788DDE082E;
	fma.rn.f64 	%fd713, %fd712, %fd710, 0d3F6F9690C8249315;
	fma.rn.f64 	%fd714, %fd713, %fd710, 0dBF82CF5AABC7CF0D;
	fma.rn.f64 	%fd715, %fd714, %fd710, 0d3F9162B0B2A3BFDE;
	fma.rn.f64 	%fd716, %fd715, %fd710, 0dBF9A7256FEB6FC6B;
	fma.rn.f64 	%fd717, %fd716, %fd710, 0d3FA171560CE4A489;
	fma.rn.f64 	%fd718, %fd717, %fd710, 0dBFA4F44D841450E4;
	fma.rn.f64 	%fd719, %fd718, %fd710, 0d3FA7EE3D3F36BB95;
	fma.rn.f64 	%fd720, %fd719, %fd710, 0dBFAAD32AE04A9FD1;
	fma.rn.f64 	%fd721, %fd720, %fd710, 0d3FAE17813D66954F;
	fma.rn.f64 	%fd722, %fd721, %fd710, 0dBFB11089CA9A5BCD;
	fma.rn.f64 	%fd723, %fd722, %fd710, 0d3FB3B12B2DB51738;
	fma.rn.f64 	%fd724, %fd723, %fd710, 0dBFB745D022F8DC5C;
	fma.rn.f64 	%fd725, %fd724, %fd710, 0d3FBC71C709DFE927;
	fma.rn.f64 	%fd726, %fd725, %fd710, 0dBFC2492491FA1744;
	fma.rn.f64 	%fd727, %fd726, %fd710, 0d3FC99999999840D2;
	fma.rn.f64 	%fd728, %fd727, %fd710, 0dBFD555555555544C;
	mul.f64 	%fd729, %fd710, %fd728;
	fma.rn.f64 	%fd131, %fd729, %fd709, %fd709;
	@%p95 bra 	$L__BB0_111;
	{
	.reg .b32 %temp; 
	mov.b64 	{%temp, %r217}, %fd127;
	}
	setp.lt.s32 	%p98, %r217, 0;
	neg.f64 	%fd732, %fd131;
	selp.f64 	%fd733, %fd131, %fd732, %p98;
	add.f64 	%fd1045, %fd733, 0d3FF921FB54442D18;
	bra.uni 	$L__BB0_112;
$L__BB0_111:
	{
	.reg .b32 %temp; 
	mov.b64 	{%temp, %r216}, %fd127;
	}
	setp.lt.s32 	%p97, %r216, 0;
	mov.f64 	%fd730, 0d400921FB54442D18;
	sub.f64 	%fd731, %fd730, %fd131;
	selp.f64 	%fd1045, %fd731, %fd131, %p97;
$L__BB0_112:
	setp.neu.f64 	%p99, %fd130, 0d0000000000000000;
	@%p99 bra 	$L__BB0_114;
	{
	.reg .b32 %temp; 
	mov.b64 	{%temp, %r219}, %fd127;
	}
	setp.lt.s32 	%p102, %r219, 0;
	selp.f64 	%fd1046, 0d400921FB54442D18, 0d0000000000000000, %p102;
	bra.uni 	$L__BB0_115;
$L__BB0_114:
	setp.eq.f64 	%p100, %fd128, %fd129;
	{
	.reg .b32 %temp; 
	mov.b64 	{%temp, %r218}, %fd127;
	}
	setp.lt.s32 	%p101, %r218, 0;
	selp.f64 	%fd734, 0d4002D97C7F3321D2, 0d3FE921FB54442D18, %p101;
	selp.f64 	%fd1046, %fd734, %fd1045, %p100;
$L__BB0_115:
	add.rn.f64 	%fd735, %fd128, %fd129;
	setp.nan.f64 	%p103, %fd735, %fd735;
	copysign.f64 	%fd736, %fd121, %fd1046;
	selp.f64 	%fd737, %fd735, %fd736, %p103;
	mul.f64 	%fd738, %fd114, %fd114;
	mul.f64 	%fd739, %fd737, %fd737;
	mul.f64 	%fd740, %fd112, %fd739;
	fma.rn.f64 	%fd741, %fd110, %fd738, %fd740;
	mul.f64 	%fd742, %fd114, %fd737;
	mul.f64 	%fd743, %fd108, %fd109;
	sub.f64 	%fd744, %fd111, %fd743;
	fma.rn.f64 	%fd745, %fd744, %fd742, %fd741;
	mul.f64 	%fd138, %fd745, 0dBFE0000000000000;
	fma.rn.f64 	%fd746, %fd138, 0d3FF71547652B82FE, 0d4338000000000000;
	{
	.reg .b32 %temp; 
	mov.b64 	{%r86, %temp}, %fd746;
	}
	mov.f64 	%fd747, 0dC338000000000000;
	add.rn.f64 	%fd748, %fd746, %fd747;
	fma.rn.f64 	%fd749, %fd748, 0dBFE62E42FEFA39EF, %fd138;
	fma.rn.f64 	%fd750, %fd748, 0dBC7ABC9E3B39803F, %fd749;
	fma.rn.f64 	%fd751, %fd750, 0d3E5ADE1569CE2BDF, 0d3E928AF3FCA213EA;
	fma.rn.f64 	%fd752, %fd751, %fd750, 0d3EC71DEE62401315;
	fma.rn.f64 	%fd753, %fd752, %fd750, 0d3EFA01997C89EB71;
	fma.rn.f64 	%fd754, %fd753, %fd750, 0d3F2A01A014761F65;
	fma.rn.f64 	%fd755, %fd754, %fd750, 0d3F56C16C1852B7AF;
	fma.rn.f64 	%fd756, %fd755, %fd750, 0d3F81111111122322;
	fma.rn.f64 	%fd757, %fd756, %fd750, 0d3FA55555555502A1;
	fma.rn.f64 	%fd758, %fd757, %fd750, 0d3FC5555555555511;
	fma.rn.f64 	%fd759, %fd758, %fd750, 0d3FE000000000000B;
	fma.rn.f64 	%fd760, %fd759, %fd750, 0d3FF0000000000000;
	fma.rn.f64 	%fd761, %fd760, %fd750, 0d3FF0000000000000;
	{
	.reg .b32 %temp; 
	mov.b64 	{%r87, %temp}, %fd761;
	}
	{
	.reg .b32 %temp; 
	mov.b64 	{%temp, %r88}, %fd761;
	}
	shl.b32 	%r220, %r86, 20;
	add.s32 	%r221, %r220, %r88;
	mov.b64 	%fd1047, {%r87, %r221};
	{
	.reg .b32 %temp; 
	mov.b64 	{%temp, %r222}, %fd138;
	}
	mov.b32 	%f2, %r222;
	abs.f32 	%f1, %f2;
	setp.lt.f32 	%p104, %f1, 0f4086232B;
	@%p104 bra 	$L__BB0_118;
	setp.lt.f64 	%p105, %fd138, 0d0000000000000000;
	add.f64 	%fd762, %fd138, 0d7FF0000000000000;
	selp.f64 	%fd1047, 0d0000000000000000, %fd762, %p105;
	setp.geu.f32 	%p106, %f1, 0f40874800;
	@%p106 bra 	$L__BB0_118;
	shr.u32 	%r223, %r86, 31;
	add.s32 	%r224, %r86, %r223;
	shr.s32 	%r225, %r224, 1;
	shl.b32 	%r226, %r225, 20;
	add.s32 	%r227, %r88, %r226;
	mov.b64 	%fd763, {%r87, %r227};
	sub.s32 	%r228, %r86, %r225;
	shl.b32 	%r229, %r228, 20;
	add.s32 	%r230, %r229, 1072693248;
	mov.b32 	%r231, 0;
	mov.b64 	%fd764, {%r231, %r230};
	mul.f64 	%fd1047, %fd764, %fd763;
$L__BB0_118:
	mul.f64 	%fd765, %fd113, %fd1047;
	ld.global.f64 	%fd766, [%rd7+24];
	mul.f64 	%fd767, %fd766, %fd765;
	st.global.f64 	[%rd7+24], %fd767;
	ld.global.f64 	%fd768, [%rd7+32];
	cvt.rzi.s32.f64 	%r232, %fd768;
	mul.lo.s32 	%r233, %r232, 6;
	cvt.s64.s32 	%rd95, %r233;
	add.s64 	%rd96, %rd95, %rd17;
	shl.b64 	%rd97, %rd96, 3;
	add.s64 	%rd98, %rd7, %rd97;
	ld.global.f64 	%fd769, [%rd98+48];
	add.f64 	%fd770, %fd769, 0d3FF0000000000000;
	st.global.f64 	[%rd98+48], %fd770;
	bra.uni 	$L__BB0_129;
$L__BB0_119:
	ld.global.f64 	%fd143, [%rd7];
	ld.global.f64 	%fd144, [%rd7+8];
	ld.global.f64 	%fd771, [%rd7+16];
	ld.global.f64 	%fd145, [%rd15];
	ld.global.f64 	%fd772, [%rd15+8];
	add.f64 	%fd146, %fd771, %fd772;
	abs.f64 	%fd147, %fd146;
	setp.neu.f64 	%p107, %fd147, 0d7FF0000000000000;
	@%p107 bra 	$L__BB0_121;
	mov.f64 	%fd778, 0d0000000000000000;
	mul.rn.f64 	%fd1049, %fd146, %fd778;
	mov.b32 	%r361, 1;
	bra.uni 	$L__BB0_124;
$L__BB0_121:
	mul.f64 	%fd773, %fd146, 0d3FE45F306DC9C883;
	cvt.rni.s32.f64 	%r360, %fd773;
	cvt.rn.f64.s32 	%fd774, %r360;
	fma.rn.f64 	%fd775, %fd774, 0dBFF921FB54442D18, %fd146;
	fma.rn.f64 	%fd776, %fd774, 0dBC91A62633145C00, %fd775;
	fma.rn.f64 	%fd1049, %fd774, 0dB97B839A252049C0, %fd776;
	setp.ltu.f64 	%p108, %fd147, 0d41E0000000000000;
	@%p108 bra 	$L__BB0_123;
	{ // callseq 12, 0
	.param .b64 param0;
	st.param.f64 	[param0], %fd146;
	.param .align 16 .b8 retval0[16];
	call.uni (retval0), 
	__internal_trig_reduction_slowpathd, 
	(
	param0
	);
	ld.param.f64 	%fd1049, [retval0];
	ld.param.b32 	%r360, [retval0+8];
	} // callseq 12
$L__BB0_123:
	add.s32 	%r361, %r360, 1;
$L__BB0_124:
	setp.neu.f64 	%p109, %fd147, 0d7FF0000000000000;
	shl.b32 	%r236, %r361, 6;
	cvt.u64.u32 	%rd99, %r236;
	and.b64  	%rd100, %rd99, 64;
	mov.u64 	%rd101, __cudart_sin_cos_coeffs;
	add.s64 	%rd102, %rd101, %rd100;
	mul.rn.f64 	%fd779, %fd1049, %fd1049;
	and.b32  	%r237, %r361, 1;
	setp.eq.b32 	%p110, %r237, 1;
	selp.f64 	%fd780, 0dBDA8FF8320FD8164, 0d3DE5DB65F9785EBA, %p110;
	ld.global.nc.v2.f64 	{%fd781, %fd782}, [%rd102];
	fma.rn.f64 	%fd783, %fd780, %fd779, %fd781;
	fma.rn.f64 	%fd784, %fd783, %fd779, %fd782;
	ld.global.nc.v2.f64 	{%fd785, %fd786}, [%rd102+16];
	fma.rn.f64 	%fd787, %fd784, %fd779, %fd785;
	fma.rn.f64 	%fd788, %fd787, %fd779, %fd786;
	ld.global.nc.v2.f64 	{%fd789, %fd790}, [%rd102+32];
	fma.rn.f64 	%fd791, %fd788, %fd779, %fd789;
	fma.rn.f64 	%fd792, %fd791, %fd779, %fd790;
	fma.rn.f64 	%fd793, %fd792, %fd1049, %fd1049;
	fma.rn.f64 	%fd794, %fd792, %fd779, 0d3FF0000000000000;
	selp.f64 	%fd795, %fd794, %fd793, %p110;
	and.b32  	%r238, %r361, 2;
	setp.eq.s32 	%p111, %r238, 0;
	mov.f64 	%fd796, 0d0000000000000000;
	sub.f64 	%fd797, %fd796, %fd795;
	selp.f64 	%fd798, %fd795, %fd797, %p111;
	fma.rn.f64 	%fd153, %fd145, %fd798, %fd143;
	@%p109 bra 	$L__BB0_126;
	mov.f64 	%fd804, 0d0000000000000000;
	mul.rn.f64 	%fd1050, %fd146, %fd804;
	mov.b32 	%r362, 0;
	bra.uni 	$L__BB0_128;
$L__BB0_126:
	mul.f64 	%fd799, %fd146, 0d3FE45F306DC9C883;
	cvt.rni.s32.f64 	%r362, %fd799;
	cvt.rn.f64.s32 	%fd800, %r362;
	fma.rn.f64 	%fd801, %fd800, 0dBFF921FB54442D18, %fd146;
	fma.rn.f64 	%fd802, %fd800, 0dBC91A62633145C00, %fd801;
	fma.rn.f64 	%fd1050, %fd800, 0dB97B839A252049C0, %fd802;
	setp.ltu.f64 	%p112, %fd147, 0d41E0000000000000;
	@%p112 bra 	$L__BB0_128;
	{ // callseq 13, 0
	.param .b64 param0;
	st.param.f64 	[param0], %fd146;
	.param .align 16 .b8 retval0[16];
	call.uni (retval0), 
	__internal_trig_reduction_slowpathd, 
	(
	param0
	);
	ld.param.f64 	%fd1050, [retval0];
	ld.param.b32 	%r362, [retval0+8];
	} // callseq 13
$L__BB0_128:
	shl.b32 	%r241, %r362, 6;
	cvt.u64.u32 	%rd103, %r241;
	and.b64  	%rd104, %rd103, 64;
	add.s64 	%rd106, %rd101, %rd104;
	mul.rn.f64 	%fd805, %fd1050, %fd1050;
	and.b32  	%r242, %r362, 1;
	setp.eq.b32 	%p113, %r242, 1;
	selp.f64 	%fd806, 0dBDA8FF8320FD8164, 0d3DE5DB65F9785EBA, %p113;
	ld.global.nc.v2.f64 	{%fd807, %fd808}, [%rd106];
	fma.rn.f64 	%fd809, %fd806, %fd805, %fd807;
	fma.rn.f64 	%fd810, %fd809, %fd805, %fd808;
	ld.global.nc.v2.f64 	{%fd811, %fd812}, [%rd106+16];
	fma.rn.f64 	%fd813, %fd810, %fd805, %fd811;
	fma.rn.f64 	%fd814, %fd813, %fd805, %fd812;
	ld.global.nc.v2.f64 	{%fd815, %fd816}, [%rd106+32];
	fma.rn.f64 	%fd817, %fd814, %fd805, %fd815;
	fma.rn.f64 	%fd818, %fd817, %fd805, %fd816;
	fma.rn.f64 	%fd819, %fd818, %fd1050, %fd1050;
	fma.rn.f64 	%fd820, %fd818, %fd805, 0d3FF0000000000000;
	selp.f64 	%fd821, %fd820, %fd819, %p113;
	and.b32  	%r243, %r362, 2;
	setp.eq.s32 	%p114, %r243, 0;
	mov.f64 	%fd822, 0d0000000000000000;
	sub.f64 	%fd823, %fd822, %fd821;
	selp.f64 	%fd824, %fd821, %fd823, %p114;
	fma.rn.f64 	%fd825, %fd145, %fd824, %fd144;
	sub.f64 	%fd826, %fd153, %fd143;
	sub.f64 	%fd827, %fd825, %fd144;
	mul.f64 	%fd828, %fd827, %fd827;
	fma.rn.f64 	%fd829, %fd826, %fd826, %fd828;
	sqrt.rn.f64 	%fd830, %fd829;
	div.rn.f64 	%fd831, %fd826, %fd830;
	div.rn.f64 	%fd832, %fd827, %fd830;
	neg.f64 	%fd833, %fd827;
	div.rn.f64 	%fd834, %fd833, %fd829;
	div.rn.f64 	%fd835, %fd826, %fd829;
	mul.f64 	%fd836, %fd835, %fd831;
	mul.f64 	%fd837, %fd834, %fd832;
	sub.f64 	%fd838, %fd836, %fd837;
	rcp.rn.f64 	%fd839, %fd838;
	mul.f64 	%fd840, %fd835, %fd839;
	neg.f64 	%fd841, %fd832;
	mul.f64 	%fd842, %fd839, %fd841;
	neg.f64 	%fd843, %fd834;
	mul.f64 	%fd844, %fd839, %fd843;
	mul.f64 	%fd845, %fd831, %fd839;
	ld.global.f64 	%fd846, [%rd1];
	ld.global.f64 	%fd847, [%rd1+8];
	ld.global.f64 	%fd848, [%rd1+16];
	ld.global.f64 	%fd849, [%rd1+24];
	mul.f64 	%fd850, %fd848, %fd842;
	fma.rn.f64 	%fd851, %fd846, %fd840, %fd850;
	mul.f64 	%fd852, %fd849, %fd842;
	fma.rn.f64 	%fd853, %fd847, %fd840, %fd852;
	mul.f64 	%fd854, %fd848, %fd845;
	fma.rn.f64 	%fd855, %fd846, %fd844, %fd854;
	mul.f64 	%fd856, %fd849, %fd845;
	fma.rn.f64 	%fd857, %fd847, %fd844, %fd856;
	mul.f64 	%fd858, %fd842, %fd853;
	fma.rn.f64 	%fd859, %fd840, %fd851, %fd858;
	mul.f64 	%fd860, %fd845, %fd853;
	fma.rn.f64 	%fd861, %fd844, %fd851, %fd860;
	mul.f64 	%fd862, %fd842, %fd857;
	fma.rn.f64 	%fd863, %fd840, %fd855, %fd862;
	mul.f64 	%fd864, %fd845, %fd857;
	fma.rn.f64 	%fd865, %fd844, %fd855, %fd864;
	ld.global.f64 	%fd866, [%rd7+40];
	cvt.rzi.s32.f64 	%r244, %fd866;
	add.s32 	%r245, %r244, 1;
	cvt.rn.f64.s32 	%fd867, %r245;
	st.global.f64 	[%rd7+40], %fd867;
	shl.b32 	%r246, %r244, 1;
	mul.wide.s32 	%rd107, %r246, 8;
	add.s64 	%rd108, %rd7, %rd107;
	ld.global.f64 	%fd868, [%rd7+32];
	cvt.rzi.s32.f64 	%r247, %fd868;
	shl.b32 	%r248, %r247, 1;
	cvt.s64.s32 	%rd109, %r248;
	shl.b32 	%r249, %r244, 2;
	cvt.s64.s32 	%rd110, %r249;
	add.s64 	%rd111, %rd109, %rd110;
	shl.b64 	%rd112, %rd111, 3;
	add.s64 	%rd113, %rd7, %rd112;
	mul.lo.s32 	%r250, %r247, 6;
	cvt.s64.s32 	%rd114, %r250;
	cvt.s64.s32 	%rd115, %r244;
	add.s64 	%rd116, %rd114, %rd115;
	shl.b64 	%rd117, %rd116, 3;
	add.s64 	%rd118, %rd7, %rd117;
	st.global.f64 	[%rd108+48], %fd153;
	st.global.f64 	[%rd108+56], %fd825;
	st.global.f64 	[%rd113+48], %fd859;
	st.global.f64 	[%rd113+56], %fd861;
	st.global.f64 	[%rd113+64], %fd863;
	st.global.f64 	[%rd113+72], %fd865;
	mov.b64 	%rd119, 4607182418800017408;
	st.global.u64 	[%rd118+48], %rd119;
$L__BB0_129:
	add.s32 	%r337, %r337, 1;
	setp.eq.s32 	%p115, %r337, %r103;
	@%p115 bra 	$L__BB0_66;
	bra.uni 	$L__BB0_23;

}
.func  (.param .align 16 .b8 func_retval0[16]) __internal_trig_reduction_slowpathd(
	.param .b64 __internal_trig_reduction_slowpathd_param_0
)
{
	.local .align 8 .b8 	__local_depot1[40];
	.reg .b64 	%SP;
	.reg .b64 	%SPL;
	.reg .pred 	%p<10>;
	.reg .b32 	%r<47>;
	.reg .b64 	%rd<74>;
	.reg .b64 	%fd<5>;

	mov.u64 	%SPL, __local_depot1;
	ld.param.f64 	%fd4, [__internal_trig_reduction_slowpathd_param_0];
	add.u64 	%rd1, %SPL, 0;
	{
	.reg .b32 %temp; 
	mov.b64 	{%temp, %r1}, %fd4;
	}
	shr.u32 	%r2, %r1, 20;
	and.b32  	%r3, %r2, 2047;
	setp.eq.s32 	%p1, %r3, 2047;
	mov.b32 	%r46, 0;
	@%p1 bra 	$L__BB1_9;
	add.s32 	%r20, %r3, -1024;
	mov.b64 	%rd20, %fd4;
	shl.b64 	%rd2, %rd20, 11;
	shr.u32 	%r4, %r20, 6;
	sub.s32 	%r45, 15, %r4;
	sub.s32 	%r21, 19, %r4;
	setp.lt.u32 	%p2, %r20, 128;
	selp.b32 	%r6, 18, %r21, %p2;
	setp.ge.s32 	%p3, %r45, %r6;
	mov.b64 	%rd70, 0;
	@%p3 bra 	$L__BB1_4;
	add.s32 	%r23, %r6, %r4;
	neg.s32 	%r43, %r23;
	or.b64  	%rd3, %rd2, -9223372036854775808;
	mov.b64 	%rd70, 0;
	mov.b32 	%r42, 0;
	mov.u64 	%rd25, __cudart_i2opi_d;
	mov.u32 	%r44, %r45;
$L__BB1_3:
	.pragma "nounroll";
	mul.wide.s32 	%rd22, %r42, 8;
	add.s64 	%rd23, %rd1, %rd22;
	mul.wide.s32 	%rd24, %r44, 8;
	add.s64 	%rd26, %rd25, %rd24;
	ld.global.nc.u64 	%rd27, [%rd26];
	{
	.reg .u32 %r0, %r1, %r2, %r3, %alo, %ahi, %blo, %bhi, %clo, %chi;
	mov.b64 	{%alo,%ahi}, %rd27;
	mov.b64 	{%blo,%bhi}, %rd3;
	mov.b64 	{%clo,%chi}, %rd70;
	mad.lo.cc.u32 	%r0, %alo, %blo, %clo;
	madc.hi.cc.u32 	%r1, %alo, %blo, %chi;
	madc.hi.u32 	%r2, %alo, %bhi, 0;
	mad.lo.cc.u32 	%r1, %alo, %bhi, %r1;
	madc.hi.cc.u32 	%r2, %ahi, %blo, %r2;
	madc.hi.u32 	%r3, %ahi, %bhi, 0;
	mad.lo.cc.u32 	%r1, %ahi, %blo, %r1;
	madc.lo.cc.u32 	%r2, %ahi, %bhi, %r2;
	addc.u32 	%r3, %r3, 0;
	mov.b64 	%rd28, {%r0,%r1};
	mov.b64 	%rd70, {%r2,%r3};
	}
	st.local.u64 	[%rd23], %rd28;
	add.s32 	%r44, %r44, 1;
	add.s32 	%r43, %r43, 1;
	add.s32 	%r42, %r42, 1;
	setp.ne.s32 	%p4, %r43, -15;
	mov.u32 	%r45, %r6;
	@%p4 bra 	$L__BB1_3;
$L__BB1_4:
	cvt.s64.s32 	%rd29, %r45;
	cvt.u64.u32 	%rd30, %r4;
	add.s64 	%rd31, %rd30, %rd29;
	shl.b64 	%rd32, %rd31, 3;
	add.s64 	%rd33, %rd1, %rd32;
	st.local.u64 	[%rd33+-120], %rd70;
	and.b32  	%r15, %r2, 63;
	ld.local.u64 	%rd72, [%rd1+16];
	ld.local.u64 	%rd71, [%rd1+24];
	setp.eq.s32 	%p5, %r15, 0;
	@%p5 bra 	$L__BB1_6;
	shl.b64 	%rd34, %rd71, %r15;
	shr.u64 	%rd35, %rd72, 1;
	xor.b32  	%r24, %r15, 63;
	shr.u64 	%rd36, %rd35, %r24;
	or.b64  	%rd71, %rd34, %rd36;
	ld.local.u64 	%rd37, [%rd1+8];
	shl.b64 	%rd38, %rd72, %r15;
	shr.u64 	%rd39, %rd37, 1;
	shr.u64 	%rd40, %rd39, %r24;
	or.b64  	%rd72, %rd38, %rd40;
$L__BB1_6:
	and.b32  	%r25, %r1, -2147483648;
	shr.u64 	%rd41, %rd71, 62;
	cvt.u32.u64 	%r26, %rd41;
	mov.b64 	{%r27, %r28}, %rd71;
	mov.b64 	{%r29, %r30}, %rd72;
	shf.l.wrap.b32 	%r31, %r30, %r27, 2;
	shf.l.wrap.b32 	%r32, %r27, %r28, 2;
	mov.b64 	%rd42, {%r31, %r32};
	shl.b64 	%rd43, %rd72, 2;
	shr.u64 	%rd44, %rd42, 63;
	cvt.u32.u64 	%r33, %rd44;
	add.s32 	%r34, %r33, %r26;
	setp.eq.s32 	%p6, %r25, 0;
	neg.s32 	%r35, %r34;
	selp.b32 	%r46, %r34, %r35, %p6;
	setp.gt.s64 	%p7, %rd42, -1;
	mov.b64 	%rd45, 0;
	{
	.reg .u32 %r0, %r1, %r2, %r3, %a0, %a1, %a2, %a3, %b0, %b1, %b2, %b3;
	mov.b64 	{%a0,%a1}, %rd45;
	mov.b64 	{%a2,%a3}, %rd45;
	mov.b64 	{%b0,%b1}, %rd43;
	mov.b64 	{%b2,%b3}, %rd42;
	sub.cc.u32 	%r0, %a0, %b0;
	subc.cc.u32 	%r1, %a1, %b1;
	subc.cc.u32 	%r2, %a2, %b2;
	subc.u32 	%r3, %a3, %b3;
	mov.b64 	%rd46, {%r0,%r1};
	mov.b64 	%rd47, {%r2,%r3};
	}
	xor.b32  	%r36, %r25, -2147483648;
	selp.b64 	%rd73, %rd42, %rd47, %p7;
	selp.b64 	%rd14, %rd43, %rd46, %p7;
	selp.b32 	%r17, %r25, %r36, %p7;
	clz.b64 	%r37, %rd73;
	cvt.u64.u32 	%rd15, %r37;
	setp.eq.s32 	%p8, %r37, 0;
	@%p8 bra 	$L__BB1_8;
	cvt.u32.u64 	%r38, %rd15;
	and.b32  	%r39, %r38, 63;
	shl.b64 	%rd48, %rd73, %r39;
	shr.u64 	%rd49, %rd14, 1;
	not.b32 	%r40, %r38;
	and.b32  	%r41, %r40, 63;
	shr.u64 	%rd50, %rd49, %r41;
	or.b64  	%rd73, %rd48, %rd50;
$L__BB1_8:
	mov.b64 	%rd51, -3958705157555305931;
	{
	.reg .u32 %r0, %r1, %r2, %r3, %alo, %ahi, %blo, %bhi;
	mov.b64 	{%alo,%ahi}, %rd73;
	mov.b64 	{%blo,%bhi}, %rd51;
	mul.lo.u32 	%r0, %alo, %blo;
	mul.hi.u32 	%r1, %alo, %blo;
	mad.lo.cc.u32 	%r1, %alo, %bhi, %r1;
	madc.hi.u32 	%r2, %alo, %bhi, 0;
	mad.lo.cc.u32 	%r1, %ahi, %blo, %r1;
	madc.hi.cc.u32 	%r2, %ahi, %blo, %r2;
	madc.hi.u32 	%r3, %ahi, %bhi, 0;
	mad.lo.cc.u32 	%r2, %ahi, %bhi, %r2;
	addc.u32 	%r3, %r3, 0;
	mov.b64 	%rd52, {%r0,%r1};
	mov.b64 	%rd53, {%r2,%r3};
	}
	setp.gt.s64 	%p9, %rd53, 0;
	{
	.reg .u32 %r0, %r1, %r2, %r3, %a0, %a1, %a2, %a3, %b0, %b1, %b2, %b3;
	mov.b64 	{%a0,%a1}, %rd52;
	mov.b64 	{%a2,%a3}, %rd53;
	mov.b64 	{%b0,%b1}, %rd52;
	mov.b64 	{%b2,%b3}, %rd53;
	add.cc.u32 	%r0, %a0, %b0;
	addc.cc.u32 	%r1, %a1, %b1;
	addc.cc.u32 	%r2, %a2, %b2;
	addc.u32 	%r3, %a3, %b3;
	mov.b64 	%rd54, {%r0,%r1};
	mov.b64 	%rd55, {%r2,%r3};
	}
	selp.b64 	%rd56, %rd55, %rd53, %p9;
	selp.s64 	%rd57, -1, 0, %p9;
	sub.s64 	%rd58, %rd57, %rd15;
	cvt.u64.u32 	%rd59, %r17;
	shl.b64 	%rd60, %rd59, 32;
	add.s64 	%rd61, %rd56, 1;
	shr.u64 	%rd62, %rd61, 10;
	add.s64 	%rd63, %rd62, 1;
	shr.u64 	%rd64, %rd63, 1;
	shl.b64 	%rd65, %rd58, 52;
	add.s64 	%rd66, %rd65, %rd64;
	add.s64 	%rd67, %rd66, 4602678819172646912;
	or.b64  	%rd68, %rd67, %rd60;
	mov.b64 	%fd4, %rd68;
$L__BB1_9:
	st.param.f64 	[func_retval0], %fd4;
	st.param.b32 	[func_retval0+8], %r46;
	ret;

}


// ===== COMPILED SASS (sm_100) =====

	.target	sm_100

	.elftype	@"ET_EXEC"


//--------------------- .note.nv.tkinfo           --------------------------
	.section	.note.nv.tkinfo,"",@"SHT_NOTE"
	.sectionflags	@"SHF_NOTE_NV_TKINFO"
	.tkinfo
        /*0018*/ 	.word	0x00000002
        /*0030*/ 	.string	""
        /*0030*/ 	.string	"ptxas"
        /*0030*/ 	.string	"Cuda compilation tools, release 13.0, V13.0.88"
        /*0030*/ 	.string	"Build cuda_13.0.r13.0/compiler.36424714_0"
        /*0030*/ 	.string	"-arch sm_100 -m 64 "



//--------------------- .note.nv.cuinfo           --------------------------
	.section	.note.nv.cuinfo,"",@"SHT_NOTE"
	.sectionflags	@"SHF_NOTE_NV_CUINFO"
        /*0018*/ 	.short	0x0002
        /*001a*/ 	.short	0x0064
        /*001c*/ 	.short	0x0082
	.zero		2


//--------------------- .nv.info                  --------------------------
	.section	.nv.info,"",@"SHT_CUDA_INFO"
	.align	4


	//----- nvinfo : EIATTR_REGCOUNT
	.align		4
        /*0000*/ 	.byte	0x04, 0x2f
        /*0002*/ 	.short	(.L_3 - .L_2)
	.align		4
.L_2:
        /*0004*/ 	.word	index@(_Z6updatePdiPiiPA2_diiS_dddi)
        /*0008*/ 	.word	0x00000048


	//----- nvinfo : EIATTR_FRAME_SIZE
	.align		4
.L_3:
        /*000c*/ 	.byte	0x04, 0x11
        /*000e*/ 	.short	(.L_5 - .L_4)
	.align		4
.L_4:
        /*0010*/ 	.word	index@($_Z6updatePdiPiiPA2_diiS_dddi$__internal_trig_reduction_slowpathd)
        /*0014*/ 	.word	0x00000028


	//----- nvinfo : EIATTR_FRAME_SIZE
	.align		4
.L_5:
        /*0018*/ 	.byte	0x04, 0x11
        /*001a*/ 	.short	(.L_7 - .L_6)
	.align		4
.L_6:
        /*001c*/ 	.word	index@($__internal_2_$__cuda_sm20_dsqrt_rn_f64_mediumpath_v1)
        /*0020*/ 	.word	0x00000028


	//----- nvinfo : EIATTR_FRAME_SIZE
	.align		4
.L_7:
        /*0024*/ 	.byte	0x04, 0x11
        /*0026*/ 	.short	(.L_9 - .L_8)
	.align		4
.L_8:
        /*0028*/ 	.word	index@($__internal_1_$__cuda_sm20_div_rn_f64_full)
        /*002c*/ 	.word	0x00000028


	//----- nvinfo : EIATTR_FRAME_SIZE
	.align		4
.L_9:
        /*0030*/ 	.byte	0x04, 0x11
        /*0032*/ 	.short	(.L_11 - .L_10)
	.align		4
.L_10:
        /*0034*/ 	.word	index@($__internal_0_$__cuda_sm20_dblrcp_rn_slowpath_v3)
        /*0038*/ 	.word	0x00000028


	//----- nvinfo : EIATTR_FRAME_SIZE
	.align		4
.L_11:
        /*003c*/ 	.byte	0x04, 0x11
        /*003e*/ 	.short	(.L_13 - .L_12)
	.align		4
.L_12:
        /*0040*/ 	.word	index@(_Z6updatePdiPiiPA2_diiS_dddi)
        /*0044*/ 	.word	0x00000028


	//----- nvinfo : EIATTR_MIN_STACK_SIZE
	.align		4
.L_13:
        /*0048*/ 	.byte	0x04, 0x12
        /*004a*/ 	.short	(.L_15 - .L_14)
	.align		4
.L_14:
        /*004c*/ 	.word	index@(_Z6updatePdiPiiPA2_diiS_dddi)
        /*0050*/ 	.word	0x00000028
.L_15:


//--------------------- .nv.compat                --------------------------
	.section	.nv.compat,"",@"SHT_CUDA_COMPAT_INFO"
	.align	4
        /*0000*/ 	.byte	0x02, 0x09, 0x00, 0x00, 0x02, 0x02, 0x01, 0x00, 0x02, 0x05, 0x05, 0x00, 0x03, 0x07, 0x01, 0x01
        /*0010*/ 	.byte	0x02, 0x03, 0x00, 0x00, 0x02, 0x06, 0x01, 0x00, 0x04, 0x0b, 0x08, 0x00, 0x01, 0x00, 0x00, 0x00
        /*0020*/ 	.byte	0x00, 0x00, 0x00, 0x00


//--------------------- .nv.info._Z6updatePdiPiiPA2_diiS_dddi --------------------------
	.section	.nv.info._Z6updatePdiPiiPA2_diiS_dddi,"",@"SHT_CUDA_INFO"
	.sectionflags	@""
	.align	4


	//----- nvinfo : EIATTR_CUDA_API_VERSION
	.align		4
        /*0000*/ 	.byte	0x04, 0x37
        /*0002*/ 	.short	(.L_17 - .L_16)
.L_16:
        /*0004*/ 	.word	0x00000082


	//----- nvinfo : EIATTR_KPARAM_INFO
	.align		4
.L_17:
        /*0008*/ 	.byte	0x04, 0x17
        /*000a*/ 	.short	(.L_19 - .L_18)
.L_18:
        /*000c*/ 	.word	0x00000000
        /*0010*/ 	.short	0x000b
        /*0012*/ 	.short	0x0050
        /*0014*/ 	.byte	0x00, 0xf0, 0x11, 0x00


	//----- nvinfo : EIATTR_KPARAM_INFO
	.align		4
.L_19:
        /*0018*/ 	.byte	0x04, 0x17
        /*001a*/ 	.short	(.L_21 - .L_20)
.L_20:
        /*001c*/ 	.word	0x00000000
        /*0020*/ 	.short	0x000a
        /*0022*/ 	.short	0x0048
        /*0024*/ 	.byte	0x00, 0xf0, 0x21, 0x00


	//----- nvinfo : EIATTR_KPARAM_INFO
	.align		4
.L_21:
        /*0028*/ 	.byte	0x04, 0x17
        /*002a*/ 	.short	(.L_23 - .L_22)
.L_22:
        /*002c*/ 	.word	0x00000000
        /*0030*/ 	.short	0x0009
        /*0032*/ 	.short	0x0040
        /*0034*/ 	.byte	0x00, 0xf0, 0x21, 0x00


	//----- nvinfo : EIATTR_KPARAM_INFO
	.align		4
.L_23:
        /*0038*/ 	.byte	0x04, 0x17
        /*003a*/ 	.short	(.L_25 - .L_24)
.L_24:
        /*003c*/ 	.word	0x00000000
        /*0040*/ 	.short	0x0008
        /*0042*/ 	.short	0x0038
        /*0044*/ 	.byte	0x00, 0xf0, 0x21, 0x00


	//----- nvinfo : EIATTR_KPARAM_INFO
	.align		4
.L_25:
        /*0048*/ 	.byte	0x04, 0x17
        /*004a*/ 	.short	(.L_27 - .L_26)
.L_26:
        /*004c*/ 	.word	0x00000000
        /*0050*/ 	.short	0x0007
        /*0052*/ 	.short	0x0030
        /*0054*/ 	.byte	0x00, 0xf5, 0x21, 0x00


	//----- nvinfo : EIATTR_KPARAM_INFO
	.align		4
.L_27:
        /*0058*/ 	.byte	0x04, 0x17
        /*005a*/ 	.short	(.L_29 - .L_28)
.L_28:
        /*005c*/ 	.word	0x00000000
        /*0060*/ 	.short	0x0006
        /*0062*/ 	.short	0x002c
        /*0064*/ 	.byte	0x00, 0xf0, 0x11, 0x00


	//----- nvinfo : EIATTR_KPARAM_INFO
	.align		4
.L_29:
        /*0068*/ 	.byte	0x04, 0x17
        /*006a*/ 	.short	(.L_31 - .L_30)
.L_30:
        /*006c*/ 	.word	0x00000000
        /*0070*/ 	.short	0x0005
        /*0072*/ 	.short	0x0028
        /*0074*/ 	.byte	0x00, 0xf0, 0x11, 0x00


	//----- nvinfo : EIATTR_KPARAM_INFO
	.align		4
.L_31:
        /*0078*/ 	.byte	0x04, 0x17
        /*007a*/ 	.short	(.L_33 - .L_32)
.L_32:
        /*007c*/ 	.word	0x00000000
        /*0080*/ 	.short	0x0004
        /*0082*/ 	.short	0x0020
        /*0084*/ 	.byte	0x00, 0xf5, 0x21, 0x00


	//----- nvinfo : EIATTR_KPARAM_INFO
	.align		4
.L_33:
        /*0088*/ 	.byte	0x04, 0x17
        /*008a*/ 	.short	(.L_35 - .L_34)
.L_34:
        /*008c*/ 	.word	0x00000000
        /*0090*/ 	.short	0x0003
        /*0092*/ 	.short	0x0018
        /*0094*/ 	.byte	0x00, 0xf0, 0x11, 0x00


	//----- nvinfo : EIATTR_KPARAM_INFO
	.align		4
.L_35:
        /*0098*/ 	.byte	0x04, 0x17
        /*009a*/ 	.short	(.L_37 - .L_36)
.L_36:
        /*009c*/ 	.word	0x00000000
        /*00a0*/ 	.short	0x0002
        /*00a2*/ 	.short	0x0010
        /*00a4*/ 	.byte	0x00, 0xf5, 0x21, 0x00


	//----- nvinfo : EIATTR_KPARAM_INFO
	.align		4
.L_37:
        /*00a8*/ 	.byte	0x04, 0x17
        /*00aa*/ 	.short	(.L_39 - .L_38)
.L_38:
        /*00ac*/ 	.word	0x00000000
        /*00b0*/ 	.short	0x0001
        /*00b2*/ 	.short	0x0008
        /*00b4*/ 	.byte	0x00, 0xf0, 0x11, 0x00


	//----- nvinfo : EIATTR_KPARAM_INFO
	.align		4
.L_39:
        /*00b8*/ 	.byte	0x04, 0x17
        /*00ba*/ 	.short	(.L_41 - .L_40)
.L_40:
        /*00bc*/ 	.word	0x00000000
        /*00c0*/ 	.short	0x0000
        /*00c2*/ 	.short	0x0000
        /*00c4*/ 	.byte	0x00, 0xf5, 0x21, 0x00


	//----- nvinfo : EIATTR_SPARSE_MMA_MASK
	.align		4
.L_41:
        /*00c8*/ 	.byte	0x03, 0x50
        /*00ca*/ 	.short	0x0000


	//----- nvinfo : EIATTR_MAXREG_COUNT
	.align		4
        /*00cc*/ 	.byte	0x03, 0x1b
        /*00ce*/ 	.short	0x00ff


	//----- nvinfo : EIATTR_MERCURY_ISA_VERSION
	.align		4
        /*00d0*/ 	.byte	0x03, 0x5f
        /*00d2*/ 	.short	0x0101


	//----- nvinfo : EIATTR_VRC_CTA_INIT_COUNT
	.align		4
        /*00d4*/ 	.byte	0x02, 0x4a
	.zero		1
	.zero		1


	//----- nvinfo : EIATTR_EXIT_INSTR_OFFSETS
	.align		4
        /*00d8*/ 	.byte	0x04, 0x1c
        /*00da*/ 	.short	(.L_43 - .L_42)


	//   ....[0]....
.L_42:
        /*00dc*/ 	.word	0x00000040


	//   ....[1]....
        /*00e0*/ 	.word	0x00000150


	//   ....[2]....
        /*00e4*/ 	.word	0x00000220


	//   ....[3]....
        /*00e8*/ 	.word	0x0000ad60


	//----- nvinfo : EIATTR_CRS_STACK_SIZE
	.align		4
.L_43:
        /*00ec*/ 	.byte	0x04, 0x1e
        /*00ee*/ 	.short	(.L_45 - .L_44)
.L_44:
        /*00f0*/ 	.word	0x00000000


	//----- nvinfo : EIATTR_CBANK_PARAM_SIZE
	.align		4
.L_45:
        /*00f4*/ 	.byte	0x03, 0x19
        /*00f6*/ 	.short	0x0054


	//----- nvinfo : EIATTR_PARAM_CBANK
	.align		4
        /*00f8*/ 	.byte	0x04, 0x0a
        /*00fa*/ 	.short	(.L_47 - .L_46)
	.align		4
.L_46:
        /*00fc*/ 	.word	index@(.nv.constant0._Z6updatePdiPiiPA2_diiS_dddi)
        /*0100*/ 	.short	0x0380
        /*0102*/ 	.short	0x0054


	//----- nvinfo : EIATTR_SW_WAR
	.align		4
.L_47:
        /*0104*/ 	.byte	0x04, 0x36
        /*0106*/ 	.short	(.L_49 - .L_48)
.L_48:
        /*0108*/ 	.word	0x00000008
.L_49:


//--------------------- .nv.callgraph             --------------------------
	.section	.nv.callgraph,"",@"SHT_CUDA_CALLGRAPH"
	.align	4
	.sectionentsize	8
	.align		4
        /*0000*/ 	.word	0x00000000
	.align		4
        /*0004*/ 	.word	0xffffffff
	.align		4
        /*0008*/ 	.word	0x00000000
	.align		4
        /*000c*/ 	.word	0xfffffffe
	.align		4
        /*0010*/ 	.word	0x00000000
	.align		4
        /*0014*/ 	.word	0xfffffffd
	.align		4
        /*0018*/ 	.word	0x00000000
	.align		4
        /*001c*/ 	.word	0xfffffffc


//--------------------- .nv.constant4             --------------------------
	.section	.nv.constant4,"a",@progbits
	.align	8
	.align		8
.nv.constant4:
        /*0000*/ 	.dword	__cudart_i2opi_d
	.align		8
        /*0008*/ 	.dword	__cudart_sin_cos_coeffs


//--------------------- .text._Z6updatePdiPiiPA2_diiS_dddi --------------------------
	.section	.text._Z6updatePdiPiiPA2_diiS_dddi,"ax",@progbits
	.align	128
        .global         _Z6updatePdiPiiPA2_diiS_dddi
        .type           _Z6updatePdiPiiPA2_diiS_dddi,@function
        .size           _Z6updatePdiPiiPA2_diiS_dddi,(.L_x_163 - _Z6updatePdiPiiPA2_diiS_dddi)
        .other          _Z6updatePdiPiiPA2_diiS_dddi,@"STO_CUDA_ENTRY STV_DEFAULT"
_Z6updatePdiPiiPA2_diiS_dddi:
.text._Z6updatePdiPiiPA2_diiS_dddi:
[----:B------:R-:W0:Y:S01]  /*0000*/  LDC R1, c[0x0][0x37c] ;  /* 0x0000df00ff017b82 */ /* 0x000e220000000800 */
[----:B------:R-:W1:Y:S01]  /*0010*/  LDCU UR4, c[0x0][0x3ac] ;  /* 0x00007580ff0477ac */ /* 0x000e620008000800 */
[----:B0-----:R-:W-:Y:S01]  /*0020*/  VIADD R1, R1, 0xffffffd8 ;  /* 0xffffffd801017836 */ /* 0x001fe20000000000 */
[----:B-1----:R-:W-:-:S13]  /*0030*/  ISETP.NE.AND P0, PT, RZ, UR4, PT ;  /* 0x00000004ff007c0c */ /* 0x002fda000bf05270 */
[----:B------:R-:W-:Y:S05]  /*0040*/  @!P0 EXIT ;  /* 0x000000000000894d */ /* 0x000fea0003800000 */
[----:B------:R-:W0:Y:S01]  /*0050*/  S2R R3, SR_TID.Y ;  /* 0x0000000000037919 */ /* 0x000e220000002200 */
[----:B------:R-:W-:Y:S01]  /*0060*/  S2UR UR4, SR_CTAID.X ;  /* 0x00000000000479c3 */ /* 0x000fe20000002500 */
[----:B------:R-:W1:Y:S01]  /*0070*/  LDCU UR6, c[0x0][0x370] ;  /* 0x00006e00ff0677ac */ /* 0x000e620008000800 */
[----:B------:R-:W2:Y:S01]  /*0080*/  S2R R5, SR_TID.X ;  /* 0x0000000000057919 */ /* 0x000ea20000002100 */
[----:B------:R-:W2:Y:S05]  /*0090*/  LDCU UR7, c[0x0][0x360] ;  /* 0x00006c00ff0777ac */ /* 0x000eaa0008000800 */
[----:B------:R-:W1:Y:S08]  /*00a0*/  S2UR UR5, SR_CTAID.Y ;  /* 0x00000000000579c3 */ /* 0x000e700000002600 */
[----:B------:R-:W3:Y:S08]  /*00b0*/  LDC R2, c[0x0][0x388] ;  /* 0x0000e200ff027b82 */ /* 0x000ef00000000800 */
[----:B------:R-:W0:Y:S08]  /*00c0*/  LDC R0, c[0x0][0x364] ;  /* 0x0000d900ff007b82 */ /* 0x000e300000000800 */
[----:B------:R-:W4:Y:S01]  /*00d0*/  LDC R7, c[0x0][0x3d0] ;  /* 0x0000f400ff077b82 */ /* 0x000f220000000800 */
[----:B-1----:R-:W-:-:S07]  /*00e0*/  UIMAD UR4, UR5, UR6, UR4 ;  /* 0x00000006050472a4 */ /* 0x002fce000f8e0204 */
[----:B------:R-:W1:Y:S01]  /*00f0*/  LDC.64 R40, c[0x0][0x390] ;  /* 0x0000e400ff287b82 */ /* 0x000e620000000a00 */
[----:B---3--:R-:W-:Y:S01]  /*0100*/  ISETP.GE.AND P0, PT, R2, 0x1, PT ;  /* 0x000000010200780c */ /* 0x008fe20003f06270 */
[----:B0-----:R-:W-:-:S04]  /*0110*/  IMAD R0, R0, UR4, R3 ;  /* 0x0000000400007c24 */ /* 0x001fc8000f8e0203 */
[----:B--2---:R-:W-:-:S04]  /*0120*/  IMAD R0, R0, UR7, R5 ;  /* 0x0000000700007c24 */ /* 0x004fc8000f8e0205 */
[----:B----4-:R-:W-:-:S04]  /*0130*/  IMAD R2, R0, R7, RZ ;  /* 0x0000000700027224 */ /* 0x010fc800078e02ff */
[----:B------:R-:W-:Y:S01]  /*0140*/  IMAD.SHL.U32 R3, R2, 0x2, RZ ;  /* 0x0000000202037824 */ /* 0x000fe200078e00ff */
[----:B------:R-:W-:Y:S06]  /*0150*/  @!P0 EXIT ;  /* 0x000000000000894d */ /* 0x000fec0003800000 */
[----:B-1----:R-:W-:Y:S01]  /*0160*/  IMAD.WIDE R40, R3, 0x4, R40 ;  /* 0x0000000403287825 */ /* 0x002fe200078e0228 */
[----:B------:R-:W-:Y:S01]  /*0170*/  SHF.R.S32.HI R3, RZ, 0x1f, R7 ;  /* 0x0000001fff037819 */ /* 0x000fe20000011407 */
[----:B------:R-:W0:Y:S01]  /*0180*/  LDCU.64 UR6, c[0x0][0x358] ;  /* 0x00006b00ff0677ac */ /* 0x000e220008000a00 */
[----:B------:R-:W-:Y:S01]  /*0190*/  LEA R38, P0, R7, R40, 0x2 ;  /* 0x0000002807267211 */ /* 0x000fe200078010ff */
[----:B------:R-:W-:-:S03]  /*01a0*/  UMOV UR4, URZ ;  /* 0x000000ff00047c82 */ /* 0x000fc60008000000 */
[----:B------:R-:W-:-:S09]  /*01b0*/  LEA.HI.X R39, R7, R41, R3, 0x2, P0 ;  /* 0x0000002907277211 */ /* 0x000fd200000f1403 */
.L_x_138:
[----:B-1----:R-:W1:Y:S01]  /*01c0*/  LDC R3, c[0x0][0x388] ;  /* 0x0000e200ff037b82 */ /* 0x002e620000000800 */
[----:B--2---:R-:W2:Y:S01]  /*01d0*/  LDCU UR5, c[0x0][0x3a8] ;  /* 0x00007500ff0577ac */ /* 0x004ea20008000800 */
[----:B01-3--:R-:W-:Y:S01]  /*01e0*/  IMAD R7, R0, R3, UR4 ;  /* 0x0000000400077e24 */ /* 0x00bfe2000f8e0203 */
[----:B------:R-:W-:-:S04]  /*01f0*/  UIADD3 UR4, UPT, UPT, UR4, 0x1, URZ ;  /* 0x0000000104047890 */ /* 0x000fc8000fffe0ff */
[----:B--2---:R-:W-:Y:S02]  /*0200*/  ISETP.GE.AND P0, PT, R7, UR5, PT ;  /* 0x0000000507007c0c */ /* 0x004fe4000bf06270 */
[----:B------:R-:W-:-:S11]  /*0210*/  ISETP.NE.AND P2, PT, R3, UR4, PT ;  /* 0x0000000403007c0c */ /* 0x000fd6000bf45270 */
[----:B0-----:R-:W-:Y:S05]  /*0220*/  @P0 EXIT ;  /* 0x000000000000094d */ /* 0x001fea0003800000 */
[----:B------:R-:W0:Y:S08]  /*0230*/  LDC.64 R4, c[0x0][0x380] ;  /* 0x0000e000ff047b82 */ /* 0x000e300000000a00 */
[----:B------:R-:W1:Y:S01]  /*0240*/  LDC.64 R22, c[0x0][0x380] ;  /* 0x0000e000ff167b82 */ /* 0x000e620000000a00 */
[----:B------:R-:W-:Y:S01]  /*0250*/  IMAD.MOV.U32 R3, RZ, RZ, 0x7 ;  /* 0x00000007ff037424 */ /* 0x000fe200078e00ff */
[----:B------:R-:W2:Y:S01]  /*0260*/  LDCU UR5, c[0x0][0x3ac] ;  /* 0x00007580ff0577ac */ /* 0x000ea20008000800 */
[----:B------:R-:W3:Y:S01]  /*0270*/  LDCU.64 UR8, c[0x4][0x8] ;  /* 0x01000100ff0877ac */ /* 0x000ee20008000a00 */
[----:B------:R-:W4:Y:S01]  /*0280*/  LDCU.64 UR10, c[0x4][0x8] ;  /* 0x01000100ff0a77ac */ /* 0x000f220008000a00 */
[----:B0-----:R-:W5:Y:S02]  /*0290*/  LDG.E.64 R4, desc[UR6][R4.64+0x20] ;  /* 0x0000200604047981 */ /* 0x001f64000c1e1b00 */
[----:B-----5:R-:W0:Y:S02]  /*02a0*/  F2I.F64.TRUNC R2, R4 ;  /* 0x0000000400027311 */ /* 0x020e24000030d100 */
[----:B0-----:R-:W-:-:S04]  /*02b0*/  IMAD R2, R2, R3, 0x6 ;  /* 0x0000000602027424 */ /* 0x001fc800078e0203 */
[----:B------:R-:W-:-:S04]  /*02c0*/  IMAD R3, R7, R2, RZ ;  /* 0x0000000207037224 */ /* 0x000fc800078e02ff */
[----:B-1----:R-:W-:-:S05]  /*02d0*/  IMAD.WIDE R22, R3, 0x8, R22 ;  /* 0x0000000803167825 */ /* 0x002fca00078e0216 */
[----:B------:R-:W5:Y:S01]  /*02e0*/  LDG.E.64 R2, desc[UR6][R22.64+0x28] ;  /* 0x0000280616027981 */ /* 0x000f62000c1e1b00 */
[----:B------:R-:W-:Y:S01]  /*02f0*/  BSSY.RECONVERGENT B0, `(.L_x_0) ;  /* 0x0000aa5000007945 */ /* 0x000fe20003800200 */
[----:B-----5:R-:W0:Y:S02]  /*0300*/  F2I.F64.TRUNC R2, R2 ;  /* 0x0000000200027311 */ /* 0x020e24000030d100 */
[----:B0-----:R-:W-:-:S13]  /*0310*/  ISETP.NE.AND P0, PT, R2, RZ, PT ;  /* 0x000000ff0200720c */ /* 0x001fda0003f05270 */
[----:B--234-:R-:W-:Y:S05]  /*0320*/  @P0 BRA `(.L_x_1) ;  /* 0x00000014003c0947 */ /* 0x01cfea0003800000 */
[----:B------:R-:W0:Y:S02]  /*0330*/  LDCU UR12, c[0x0][0x3ac] ;  /* 0x00007580ff0c77ac */ /* 0x000e240008000800 */
[----:B0-----:R-:W-:-:S09]  /*0340*/  UISETP.GE.AND UP0, UPT, UR12, 0x1, UPT ;  /* 0x000000010c00788c */ /* 0x001fd2000bf06270 */
[----:B------:R-:W-:Y:S05]  /*0350*/  BRA.U !UP0, `(.L_x_2) ;  /* 0x000000a908787547 */ /* 0x000fea000b800000 */
[----:B------:R-:W-:-:S07]  /*0360*/  IMAD.MOV.U32 R2, RZ, RZ, RZ ;  /* 0x000000ffff027224 */ /* 0x000fce00078e00ff */
.L_x_21:
[----:B---3--:R-:W0:Y:S01]  /*0370*/  LDC.64 R4, c[0x0][0x3a0] ;  /* 0x0000e800ff047b82 */ /* 0x008e220000000a00 */
[----:B------:R-:W2:Y:S04]  /*0380*/  LDG.E.64 R6, desc[UR6][R22.64+0x10] ;  /* 0x0000100616067981 */ /* 0x000ea8000c1e1b00 */
[----:B------:R1:W5:Y:S04]  /*0390*/  LDG.E.64 R12, desc[UR6][R22.64] ;  /* 0x00000006160c7981 */ /* 0x000368000c1e1b00 */
[----:B------:R1:W5:Y:S01]  /*03a0*/  LDG.E.64 R10, desc[UR6][R22.64+0x8] ;  /* 0x00000806160a7981 */ /* 0x000362000c1e1b00 */
[----:B0-----:R-:W-:-:S05]  /*03b0*/  IMAD.WIDE.U32 R4, R2, 0x10, R4 ;  /* 0x0000001002047825 */ /* 0x001fca00078e0004 */
[----:B------:R-:W2:Y:S04]  /*03c0*/  LDG.E.64 R14, desc[UR6][R4.64+0x8] ;  /* 0x00000806040e7981 */ /* 0x000ea8000c1e1b00 */
[----:B------:R1:W5:Y:S01]  /*03d0*/  LDG.E.64 R8, desc[UR6][R4.64] ;  /* 0x0000000604087981 */ /* 0x000362000c1e1b00 */
[----:B------:R-:W-:Y:S01]  /*03e0*/  BSSY.RECONVERGENT B3, `(.L_x_3) ;  /* 0x000001f000037945 */ /* 0x000fe20003800200 */
[----:B--2---:R-:W-:-:S08]  /*03f0*/  DADD R6, R6, R14 ;  /* 0x0000000006067229 */ /* 0x004fd0000000000e */
[----:B------:R-:W-:-:S14]  /*0400*/  DSETP.NEU.AND P0, PT, |R6|, +INF , PT ;  /* 0x7ff000000600742a */ /* 0x000fdc0003f0d200 */
[----:B------:R-:W-:Y:S01]  /*0410*/  @!P0 DMUL R14, RZ, R6 ;  /* 0x00000006ff0e8228 */ /* 0x000fe20000000000 */
[----:B------:R-:W-:Y:S01]  /*0420*/  @!P0 IMAD.MOV.U32 R3, RZ, RZ, 0x1 ;  /* 0x00000001ff038424 */ /* 0x000fe200078e00ff */
[----:B-1----:R-:W-:Y:S09]  /*0430*/  @!P0 BRA `(.L_x_4) ;  /* 0x0000000000648947 */ /* 0x002ff20003800000 */
[----:B------:R-:W-:Y:S01]  /*0440*/  UMOV UR12, 0x6dc9c883 ;  /* 0x6dc9c883000c7882 */ /* 0x000fe20000000000 */
[----:B------:R-:W-:Y:S01]  /*0450*/  UMOV UR13, 0x3fe45f30 ;  /* 0x3fe45f30000d7882 */ /* 0x000fe20000000000 */
[C---:B------:R-:W-:Y:S01]  /*0460*/  DSETP.GE.AND P0, PT, |R6|.reuse, 2.14748364800000000000e+09, PT ;  /* 0x41e000000600742a */ /* 0x040fe20003f06200 */
[----:B------:R-:W-:Y:S01]  /*0470*/  BSSY.RECONVERGENT B4, `(.L_x_5) ;  /* 0x0000014000047945 */ /* 0x000fe20003800200 */
[----:B------:R-:W-:Y:S01]  /*0480*/  DMUL R4, R6, UR12 ;  /* 0x0000000c06047c28 */ /* 0x000fe20008000000 */
[----:B------:R-:W-:Y:S01]  /*0490*/  UMOV UR12, 0x54442d18 ;  /* 0x54442d18000c7882 */ /* 0x000fe20000000000 */
[----:B------:R-:W-:-:S04]  /*04a0*/  UMOV UR13, 0x3ff921fb ;  /* 0x3ff921fb000d7882 */ /* 0x000fc80000000000 */
[----:B------:R-:W0:Y:S08]  /*04b0*/  F2I.F64 R26, R4 ;  /* 0x00000004001a7311 */ /* 0x000e300000301100 */
[----:B0-----:R-:W0:Y:S02]  /*04c0*/  I2F.F64 R14, R26 ;  /* 0x0000001a000e7312 */ /* 0x001e240000201c00 */
[----:B0-----:R-:W-:Y:S01]  /*04d0*/  DFMA R16, R14, -UR12, R6 ;  /* 0x8000000c0e107c2b */ /* 0x001fe20008000006 */
[----:B------:R-:W-:Y:S01]  /*04e0*/  UMOV UR12, 0x33145c00 ;  /* 0x33145c00000c7882 */ /* 0x000fe20000000000 */
[----:B------:R-:W-:-:S06]  /*04f0*/  UMOV UR13, 0x3c91a626 ;  /* 0x3c91a626000d7882 */ /* 0x000fcc0000000000 */
[----:B------:R-:W-:Y:S01]  /*0500*/  DFMA R16, R14, -UR12, R16 ;  /* 0x8000000c0e107c2b */ /* 0x000fe20008000010 */
[----:B------:R-:W-:Y:S01]  /*0510*/  UMOV UR12, 0x252049c0 ;  /* 0x252049c0000c7882 */ /* 0x000fe20000000000 */
[----:B------:R-:W-:-:S06]  /*0520*/  UMOV UR13, 0x397b839a ;  /* 0x397b839a000d7882 */ /* 0x000fcc0000000000 */
[----:B------:R-:W-:Y:S01]  /*0530*/  DFMA R14, R14, -UR12, R16 ;  /* 0x8000000c0e0e7c2b */ /* 0x000fe20008000010 */
[----:B------:R-:W-:Y:S10]  /*0540*/  @!P0 BRA `(.L_x_6) ;  /* 0x0000000000188947 */ /* 0x000ff40003800000 */
[----:B------:R-:W-:Y:S01]  /*0550*/  IMAD.MOV.U32 R28, RZ, RZ, R6 ;  /* 0x000000ffff1c7224 */ /* 0x000fe200078e0006 */
[----:B------:R-:W-:Y:S01]  /*0560*/  MOV R54, 0x590 ;  /* 0x0000059000367802 */ /* 0x000fe20000000f00 */
[----:B------:R-:W-:-:S07]  /*0570*/  IMAD.MOV.U32 R53, RZ, RZ, R7 ;  /* 0x000000ffff357224 */ /* 0x000fce00078e0007 */
[----:B-----5:R-:W-:Y:S05]  /*0580*/  CALL.REL.NOINC `($_Z6updatePdiPiiPA2_diiS_dddi$__internal_trig_reduction_slowpathd) ;  /* 0x000000b000d47944 */ /* 0x020fea0003c00000 */
[----:B------:R-:W-:Y:S02]  /*0590*/  IMAD.MOV.U32 R14, RZ, RZ, R28 ;  /* 0x000000ffff0e7224 */ /* 0x000fe400078e001c */
[----:B------:R-:W-:-:S07]  /*05a0*/  IMAD.MOV.U32 R15, RZ, RZ, R29 ;  /* 0x000000ffff0f7224 */ /* 0x000fce00078e001d */
.L_x_6:
[----:B------:R-:W-:Y:S05]  /*05b0*/  BSYNC.RECONVERGENT B4 ;  /* 0x0000000000047941 */ /* 0x000fea0003800200 */
.L_x_5:
[----:B------:R-:W-:-:S07]  /*05c0*/  VIADD R3, R26, 0x1 ;  /* 0x000000011a037836 */ /* 0x000fce0000000000 */
.L_x_4:
[----:B------:R-:W-:Y:S05]  /*05d0*/  BSYNC.RECONVERGENT B3 ;  /* 0x0000000000037941 */ /* 0x000fea0003800200 */
.L_x_3:
[----:B------:R-:W-:-:S05]  /*05e0*/  IMAD.SHL.U32 R4, R3, 0x40, RZ ;  /* 0x0000004003047824 */ /* 0x000fca00078e00ff */
[----:B------:R-:W-:-:S04]  /*05f0*/  LOP3.LUT R4, R4, 0x40, RZ, 0xc0, !PT ;  /* 0x0000004004047812 */ /* 0x000fc800078ec0ff */
[----:B------:R-:W-:-:S05]  /*0600*/  IADD3 R4, P0, PT, R4, UR8, RZ ;  /* 0x0000000804047c10 */ /* 0x000fca000ff1e0ff */
[----:B------:R-:W-:-:S05]  /*0610*/  IMAD.X R5, RZ, RZ, UR9, P0 ;  /* 0x00000009ff057e24 */ /* 0x000fca00080e06ff */
[----:B------:R-:W2:Y:S04]  /*0620*/  LDG.E.128.CONSTANT R28, desc[UR6][R4.64] ;  /* 0x00000006041c7981 */ /* 0x000ea8000c1e9d00 */
[----:B------:R-:W3:Y:S04]  /*0630*/  LDG.E.128.CONSTANT R16, desc[UR6][R4.64+0x10] ;  /* 0x0000100604107981 */ /* 0x000ee8000c1e9d00 */
[----:B------:R-:W4:Y:S01]  /*0640*/  LDG.E.128.CONSTANT R24, desc[UR6][R4.64+0x20] ;  /* 0x0000200604187981 */ /* 0x000f22000c1e9d00 */
[----:B------:R-:W-:Y:S01]  /*0650*/  LOP3.LUT R20, R3, 0x1, RZ, 0xc0, !PT ;  /* 0x0000000103147812 */ /* 0x000fe200078ec0ff */
[----:B------:R-:W-:Y:S01]  /*0660*/  IMAD.MOV.U32 R32, RZ, RZ, 0x20fd8164 ;  /* 0x20fd8164ff207424 */ /* 0x000fe200078e00ff */
[----:B------:R-:W-:Y:S01]  /*0670*/  DSETP.NEU.AND P1, PT, |R6|, +INF , PT ;  /* 0x7ff000000600742a */ /* 0x000fe20003f2d200 */
[----:B------:R-:W-:Y:S01]  /*0680*/  IMAD.MOV.U32 R33, RZ, RZ, 0x3da8ff83 ;  /* 0x3da8ff83ff217424 */ /* 0x000fe200078e00ff */
[----:B------:R-:W-:Y:S01]  /*0690*/  ISETP.NE.U32.AND P0, PT, R20, 0x1, PT ;  /* 0x000000011400780c */ /* 0x000fe20003f05070 */
[----:B------:R-:W-:Y:S01]  /*06a0*/  DMUL R20, R14, R14 ;  /* 0x0000000e0e147228 */ /* 0x000fe20000000000 */
[----:B------:R-:W-:Y:S02]  /*06b0*/  BSSY.RECONVERGENT B3, `(.L_x_7) ;  /* 0x000002c000037945 */ /* 0x000fe40003800200 */
[----:B------:R-:W-:-:S02]  /*06c0*/  FSEL R32, R32, -8.06006814911005101289e+34, !P0 ;  /* 0xf9785eba20207808 */ /* 0x000fc40004000000 */
[----:B------:R-:W-:-:S06]  /*06d0*/  FSEL R33, -R33, 0.11223486810922622681, !P0 ;  /* 0x3de5db6521217808 */ /* 0x000fcc0004000100 */
[----:B--2---:R-:W-:-:S08]  /*06e0*/  DFMA R28, R20, R32, R28 ;  /* 0x00000020141c722b */ /* 0x004fd0000000001c */
[----:B------:R-:W-:-:S08]  /*06f0*/  DFMA R28, R20, R28, R30 ;  /* 0x0000001c141c722b */ /* 0x000fd0000000001e */
[----:B---3--:R-:W-:-:S08]  /*0700*/  DFMA R16, R20, R28, R16 ;  /* 0x0000001c1410722b */ /* 0x008fd00000000010 */
[----:B------:R-:W-:-:S08]  /*0710*/  DFMA R16, R20, R16, R18 ;  /* 0x000000101410722b */ /* 0x000fd00000000012 */
[----:B----4-:R-:W-:-:S08]  /*0720*/  DFMA R16, R20, R16, R24 ;  /* 0x000000101410722b */ /* 0x010fd00000000018 */
[----:B------:R-:W-:-:S08]  /*0730*/  DFMA R16, R20, R16, R26 ;  /* 0x000000101410722b */ /* 0x000fd0000000001a */
[----:B------:R-:W-:Y:S02]  /*0740*/  DFMA R14, R16, R14, R14 ;  /* 0x0000000e100e722b */ /* 0x000fe4000000000e */
[----:B------:R-:W-:-:S10]  /*0750*/  DFMA R16, R20, R16, 1 ;  /* 0x3ff000001410742b */ /* 0x000fd40000000010 */
[----:B------:R-:W-:Y:S02]  /*0760*/  FSEL R14, R16, R14, !P0 ;  /* 0x0000000e100e7208 */ /* 0x000fe40004000000 */
[----:B------:R-:W-:Y:S02]  /*0770*/  FSEL R15, R17, R15, !P0 ;  /* 0x0000000f110f7208 */ /* 0x000fe40004000000 */
[----:B------:R-:W-:Y:S01]  /*0780*/  LOP3.LUT P0, RZ, R3, 0x2, RZ, 0xc0, !PT ;  /* 0x0000000203ff7812 */ /* 0x000fe2000780c0ff */
[----:B------:R-:W-:-:S03]  /*0790*/  @!P1 IMAD.MOV.U32 R3, RZ, RZ, RZ ;  /* 0x000000ffff039224 */ /* 0x000fc600078e00ff */
[----:B------:R-:W-:-:S10]  /*07a0*/  DADD R4, RZ, -R14 ;  /* 0x00000000ff047229 */ /* 0x000fd4000000080e */
[----:B------:R-:W-:Y:S02]  /*07b0*/  FSEL R4, R14, R4, !P0 ;  /* 0x000000040e047208 */ /* 0x000fe40004000000 */
[----:B------:R-:W-:Y:S01]  /*07c0*/  FSEL R5, R15, R5, !P0 ;  /* 0x000000050f057208 */ /* 0x000fe20004000000 */
[----:B------:R-:W-:-:S05]  /*07d0*/  @!P1 DMUL R14, RZ, R6 ;  /* 0x00000006ff0e9228 */ /* 0x000fca0000000000 */
[----:B-----5:R-:W-:Y:S01]  /*07e0*/  DFMA R4, R8, R4, R12 ;  /* 0x000000040804722b */ /* 0x020fe2000000000c */
[----:B------:R-:W-:Y:S10]  /*07f0*/  @!P1 BRA `(.L_x_8) ;  /* 0x00000000005c9947 */ /* 0x000ff40003800000 */
[----:B------:R-:W-:Y:S01]  /*0800*/  UMOV UR12, 0x6dc9c883 ;  /* 0x6dc9c883000c7882 */ /* 0x000fe20000000000 */
[----:B------:R-:W-:Y:S01]  /*0810*/  UMOV UR13, 0x3fe45f30 ;  /* 0x3fe45f30000d7882 */ /* 0x000fe20000000000 */
[C---:B------:R-:W-:Y:S02]  /*0820*/  DSETP.GE.AND P0, PT, |R6|.reuse, 2.14748364800000000000e+09, PT ;  /* 0x41e000000600742a */ /* 0x040fe40003f06200 */
        /* <DEDUP_REMOVED lines=16> */
[----:B------:R-:W-:Y:S05]  /*0930*/  CALL.REL.NOINC `($_Z6updatePdiPiiPA2_diiS_dddi$__internal_trig_reduction_slowpathd) ;  /* 0x000000ac00e87944 */ /* 0x000fea0003c00000 */
[----:B------:R-:W-:Y:S02]  /*0940*/  IMAD.MOV.U32 R3, RZ, RZ, R26 ;  /* 0x000000ffff037224 */ /* 0x000fe400078e001a */
[----:B------:R-:W-:Y:S02]  /*0950*/  IMAD.MOV.U32 R14, RZ, RZ, R28 ;  /* 0x000000ffff0e7224 */ /* 0x000fe400078e001c */
[----:B------:R-:W-:-:S07]  /*0960*/  IMAD.MOV.U32 R15, RZ, RZ, R29 ;  /* 0x000000ffff0f7224 */ /* 0x000fce00078e001d */
.L_x_8:
[----:B------:R-:W-:Y:S05]  /*0970*/  BSYNC.RECONVERGENT B3 ;  /* 0x0000000000037941 */ /* 0x000fea0003800200 */
.L_x_7:
        /* <DEDUP_REMOVED lines=9> */
[----:B------:R-:W-:Y:S01]  /*0a10*/  DADD R12, -R12, R4 ;  /* 0x000000000c0c7229 */ /* 0x000fe20000000104 */
        /* <DEDUP_REMOVED lines=14> */
[----:B------:R-:W-:Y:S01]  /*0b00*/  FSEL R14, R16, R14, !P0 ;  /* 0x0000000e100e7208 */ /* 0x000fe20004000000 */
[----:B------:R-:W-:Y:S01]  /*0b10*/  IMAD.MOV.U32 R16, RZ, RZ, 0x0 ;  /* 0x00000000ff107424 */ /* 0x000fe200078e00ff */
[----:B------:R-:W-:Y:S01]  /*0b20*/  FSEL R15, R17, R15, !P0 ;  /* 0x0000000f110f7208 */ /* 0x000fe20004000000 */
[----:B------:R-:W-:Y:S01]  /*0b30*/  IMAD.MOV.U32 R17, RZ, RZ, 0x3fd80000 ;  /* 0x3fd80000ff117424 */ /* 0x000fe200078e00ff */
[----:B------:R-:W-:-:S04]  /*0b40*/  LOP3.LUT P0, RZ, R3, 0x2, RZ, 0xc0, !PT ;  /* 0x0000000203ff7812 */ /* 0x000fc8000780c0ff */
[----:B------:R-:W-:-:S10]  /*0b50*/  DADD R6, RZ, -R14 ;  /* 0x00000000ff067229 */ /* 0x000fd4000000080e */
[----:B------:R-:W-:Y:S02]  /*0b60*/  FSEL R6, R14, R6, !P0 ;  /* 0x000000060e067208 */ /* 0x000fe40004000000 */
[----:B------:R-:W-:-:S06]  /*0b70*/  FSEL R7, R15, R7, !P0 ;  /* 0x000000070f077208 */ /* 0x000fcc0004000000 */
[----:B------:R-:W-:-:S08]  /*0b80*/  DFMA R8, R8, R6, R10 ;  /* 0x000000060808722b */ /* 0x000fd0000000000a */
[----:B------:R-:W-:-:S08]  /*0b90*/  DADD R10, -R10, R8 ;  /* 0x000000000a0a7229 */ /* 0x000fd00000000108 */
[----:B------:R-:W-:-:S08]  /*0ba0*/  DMUL R6, R10, R10 ;  /* 0x0000000a0a067228 */ /* 0x000fd00000000000 */
[----:B------:R-:W-:-:S06]  /*0bb0*/  DFMA R6, R12, R12, R6 ;  /* 0x0000000c0c06722b */ /* 0x000fcc0000000006 */
[----:B------:R-:W0:Y:S04]  /*0bc0*/  MUFU.RSQ64H R33, R7 ;  /* 0x0000000700217308 */ /* 0x000e280000001c00 */
[----:B------:R-:W-:-:S04]  /*0bd0*/  IADD3 R32, PT, PT, R7, -0x3500000, RZ ;  /* 0xfcb0000007207810 */ /* 0x000fc80007ffe0ff */
[----:B------:R-:W-:Y:S02]  /*0be0*/  ISETP.GE.U32.AND P0, PT, R32, 0x7ca00000, PT ;  /* 0x7ca000002000780c */ /* 0x000fe40003f06070 */
[----:B0-----:R-:W-:-:S08]  /*0bf0*/  DMUL R14, R32, R32 ;  /* 0x00000020200e7228 */ /* 0x001fd00000000000 */
[----:B------:R-:W-:-:S08]  /*0c00*/  DFMA R14, R6, -R14, 1 ;  /* 0x3ff00000060e742b */ /* 0x000fd0000000080e */
[----:B------:R-:W-:Y:S02]  /*0c10*/  DFMA R16, R14, R16, 0.5 ;  /* 0x3fe000000e10742b */ /* 0x000fe40000000010 */
[----:B------:R-:W-:-:S08]  /*0c20*/  DMUL R14, R32, R14 ;  /* 0x0000000e200e7228 */ /* 0x000fd00000000000 */
[----:B------:R-:W-:-:S08]  /*0c30*/  DFMA R28, R16, R14, R32 ;  /* 0x0000000e101c722b */ /* 0x000fd00000000020 */
[----:B------:R-:W-:Y:S02]  /*0c40*/  DMUL R24, R6, R28 ;  /* 0x0000001c06187228 */ /* 0x000fe40000000000 */
[----:B------:R-:W-:Y:S02]  /*0c50*/  VIADD R27, R29, 0xfff00000 ;  /* 0xfff000001d1b7836 */ /* 0x000fe40000000000 */
[----:B------:R-:W-:-:S04]  /*0c60*/  IMAD.MOV.U32 R26, RZ, RZ, R28 ;  /* 0x000000ffff1a7224 */ /* 0x000fc800078e001c */
[----:B------:R-:W-:-:S08]  /*0c70*/  DFMA R30, R24, -R24, R6 ;  /* 0x80000018181e722b */ /* 0x000fd00000000006 */
[----:B------:R-:W-:Y:S01]  /*0c80*/  DFMA R14, R30, R26, R24 ;  /* 0x0000001a1e0e722b */ /* 0x000fe20000000018 */
[----:B------:R-:W-:Y:S10]  /*0c90*/  @!P0 BRA `(.L_x_10) ;  /* 0x0000000000208947 */ /* 0x000ff40003800000 */
[----:B------:R-:W-:Y:S02]  /*0ca0*/  IMAD.MOV.U32 R29, RZ, RZ, R31 ;  /* 0x000000ffff1d7224 */ /* 0x000fe400078e001f */
[----:B------:R-:W-:Y:S01]  /*0cb0*/  IMAD.MOV.U32 R26, RZ, RZ, R24 ;  /* 0x000000ffff1a7224 */ /* 0x000fe200078e0018 */
[----:B------:R-:W-:Y:S01]  /*0cc0*/  MOV R24, 0xd00 ;  /* 0x00000d0000187802 */ /* 0x000fe20000000f00 */
[----:B------:R-:W-:Y:S02]  /*0cd0*/  IMAD.MOV.U32 R44, RZ, RZ, R6 ;  /* 0x000000ffff2c7224 */ /* 0x000fe400078e0006 */
[----:B------:R-:W-:-:S07]  /*0ce0*/  IMAD.MOV.U32 R31, RZ, RZ, R7 ;  /* 0x000000ffff1f7224 */ /* 0x000fce00078e0007 */
[----:B------:R-:W-:Y:S05]  /*0cf0*/  CALL.REL.NOINC `($__internal_2_$__cuda_sm20_dsqrt_rn_f64_mediumpath_v1) ;  /* 0x000000a800407944 */ /* 0x000fea0003c00000 */
[----:B------:R-:W-:Y:S02]  /*0d00*/  IMAD.MOV.U32 R14, RZ, RZ, R26 ;  /* 0x000000ffff0e7224 */ /* 0x000fe400078e001a */
[----:B------:R-:W-:-:S07]  /*0d10*/  IMAD.MOV.U32 R15, RZ, RZ, R25 ;  /* 0x000000ffff0f7224 */ /* 0x000fce00078e0019 */
.L_x_10:
[----:B------:R-:W-:Y:S05]  /*0d20*/  BSYNC.RECONVERGENT B2 ;  /* 0x0000000000027941 */ /* 0x000fea0003800200 */
.L_x_9:
[----:B------:R-:W0:Y:S01]  /*0d30*/  MUFU.RCP64H R17, R15 ;  /* 0x0000000f00117308 */ /* 0x000e220000001800 */
[----:B------:R-:W-:Y:S01]  /*0d40*/  IMAD.MOV.U32 R16, RZ, RZ, 0x1 ;  /* 0x00000001ff107424 */ /* 0x000fe200078e00ff */
[----:B------:R-:W-:Y:S01]  /*0d50*/  FSETP.GEU.AND P1, PT, |R13|, 6.5827683646048100446e-37, PT ;  /* 0x036000000d00780b */ /* 0x000fe20003f2e200 */
[----:B------:R-:W-:Y:S04]  /*0d60*/  BSSY.RECONVERGENT B2, `(.L_x_11) ;  /* 0x0000014000027945 */ /* 0x000fe80003800200 */
[----:B0-----:R-:W-:-:S08]  /*0d70*/  DFMA R18, R16, -R14, 1 ;  /* 0x3ff000001012742b */ /* 0x001fd0000000080e */
[----:B------:R-:W-:-:S08]  /*0d80*/  DFMA R18, R18, R18, R18 ;  /* 0x000000121212722b */ /* 0x000fd00000000012 */
[----:B------:R-:W-:-:S08]  /*0d90*/  DFMA R18, R16, R18, R16 ;  /* 0x000000121012722b */ /* 0x000fd00000000010 */
[----:B------:R-:W-:-:S08]  /*0da0*/  DFMA R16, R18, -R14, 1 ;  /* 0x3ff000001210742b */ /* 0x000fd0000000080e */
[----:B------:R-:W-:-:S08]  /*0db0*/  DFMA R16, R18, R16, R18 ;  /* 0x000000101210722b */ /* 0x000fd00000000012 */
[----:B------:R-:W-:-:S08]  /*0dc0*/  DMUL R32, R12, R16 ;  /* 0x000000100c207228 */ /* 0x000fd00000000000 */
[----:B------:R-:W-:-:S08]  /*0dd0*/  DFMA R18, R32, -R14, R12 ;  /* 0x8000000e2012722b */ /* 0x000fd0000000000c */
[----:B------:R-:W-:-:S10]  /*0de0*/  DFMA R32, R16, R18, R32 ;  /* 0x000000121020722b */ /* 0x000fd40000000020 */
[----:B------:R-:W-:-:S05]  /*0df0*/  FFMA R3, RZ, R15, R33 ;  /* 0x0000000fff037223 */ /* 0x000fca0000000021 */
[----:B------:R-:W-:-:S13]  /*0e00*/  FSETP.GT.AND P0, PT, |R3|, 1.469367938527859385e-39, PT ;  /* 0x001000000300780b */ /* 0x000fda0003f04200 */
[----:B------:R-:W-:Y:S05]  /*0e10*/  @P0 BRA P1, `(.L_x_12) ;  /* 0x0000000000200947 */ /* 0x000fea0000800000 */
[----:B------:R-:W-:Y:S01]  /*0e20*/  IMAD.MOV.U32 R26, RZ, RZ, R12 ;  /* 0x000000ffff1a7224 */ /* 0x000fe200078e000c */
[----:B------:R-:W-:Y:S01]  /*0e30*/  MOV R24, 0xe80 ;  /* 0x00000e8000187802 */ /* 0x000fe20000000f00 */
[----:B------:R-:W-:Y:S02]  /*0e40*/  IMAD.MOV.U32 R25, RZ, RZ, R13 ;  /* 0x000000ffff197224 */ /* 0x000fe400078e000d */
[----:B------:R-:W-:Y:S02]  /*0e50*/  IMAD.MOV.U32 R16, RZ, RZ, R14 ;  /* 0x000000ffff107224 */ /* 0x000fe400078e000e */
[----:B------:R-:W-:-:S07]  /*0e60*/  IMAD.MOV.U32 R17, RZ, RZ, R15 ;  /* 0x000000ffff117224 */ /* 0x000fce00078e000f */
[----:B------:R-:W-:Y:S05]  /*0e70*/  CALL.REL.NOINC `($__internal_1_$__cuda_sm20_div_rn_f64_full) ;  /* 0x000000a000547944 */ /* 0x000fea0003c00000 */
[----:B------:R-:W-:Y:S02]  /*0e80*/  IMAD.MOV.U32 R32, RZ, RZ, R16 ;  /* 0x000000ffff207224 */ /* 0x000fe400078e0010 */
[----:B------:R-:W-:-:S07]  /*0e90*/  IMAD.MOV.U32 R33, RZ, RZ, R17 ;  /* 0x000000ffff217224 */ /* 0x000fce00078e0011 */
.L_x_12:
[----:B------:R-:W-:Y:S05]  /*0ea0*/  BSYNC.RECONVERGENT B2 ;  /* 0x0000000000027941 */ /* 0x000fea0003800200 */
.L_x_11:
        /* <DEDUP_REMOVED lines=21> */
[----:B------:R-:W-:Y:S01]  /*1000*/  IMAD.MOV.U32 R20, RZ, RZ, R16 ;  /* 0x000000ffff147224 */ /* 0x000fe200078e0010 */
[----:B------:R-:W-:-:S07]  /*1010*/  MOV R21, R17 ;  /* 0x0000001100157202 */ /* 0x000fce0000000f00 */
.L_x_14:
[----:B------:R-:W-:Y:S05]  /*1020*/  BSYNC.RECONVERGENT B2 ;  /* 0x0000000000027941 */ /* 0x000fea0003800200 */
.L_x_13:
[----:B------:R-:W0:Y:S01]  /*1030*/  MUFU.RCP64H R15, R7 ;  /* 0x00000007000f7308 */ /* 0x000e220000001800 */
[----:B------:R-:W-:Y:S01]  /*1040*/  IMAD.MOV.U32 R14, RZ, RZ, 0x1 ;  /* 0x00000001ff0e7424 */ /* 0x000fe200078e00ff */
[----:B------:R-:W-:Y:S01]  /*1050*/  DADD R24, -RZ, -R10 ;  /* 0x00000000ff187229 */ /* 0x000fe2000000090a */
[----:B------:R-:W-:Y:S09]  /*1060*/  BSSY.RECONVERGENT B2, `(.L_x_15) ;  /* 0x0000014000027945 */ /* 0x000ff20003800200 */
[----:B------:R-:W-:Y:S01]  /*1070*/  FSETP.GEU.AND P1, PT, |R25|, 6.5827683646048100446e-37, PT ;  /* 0x036000001900780b */ /* 0x000fe20003f2e200 */
[----:B0-----:R-:W-:-:S08]  /*1080*/  DFMA R16, -R6, R14, 1 ;  /* 0x3ff000000610742b */ /* 0x001fd0000000010e */
[----:B------:R-:W-:-:S08]  /*1090*/  DFMA R16, R16, R16, R16 ;  /* 0x000000101010722b */ /* 0x000fd00000000010 */
[----:B------:R-:W-:-:S08]  /*10a0*/  DFMA R16, R14, R16, R14 ;  /* 0x000000100e10722b */ /* 0x000fd0000000000e */
[----:B------:R-:W-:-:S08]  /*10b0*/  DFMA R14, -R6, R16, 1 ;  /* 0x3ff00000060e742b */ /* 0x000fd00000000110 */
[----:B------:R-:W-:-:S08]  /*10c0*/  DFMA R14, R16, R14, R16 ;  /* 0x0000000e100e722b */ /* 0x000fd00000000010 */
[----:B------:R-:W-:-:S08]  /*10d0*/  DMUL R16, R10, -R14 ;  /* 0x8000000e0a107228 */ /* 0x000fd00000000000 */
[----:B------:R-:W-:-:S08]  /*10e0*/  DFMA R18, -R6, R16, -R10 ;  /* 0x000000100612722b */ /* 0x000fd0000000090a */
[----:B------:R-:W-:-:S10]  /*10f0*/  DFMA R14, R14, R18, R16 ;  /* 0x000000120e0e722b */ /* 0x000fd40000000010 */
[----:B------:R-:W-:-:S05]  /*1100*/  FFMA R3, RZ, R7, R15 ;  /* 0x00000007ff037223 */ /* 0x000fca000000000f */
[----:B------:R-:W-:-:S13]  /*1110*/  FSETP.GT.AND P0, PT, |R3|, 1.469367938527859385e-39, PT ;  /* 0x001000000300780b */ /* 0x000fda0003f04200 */
[----:B------:R-:W-:Y:S05]  /*1120*/  @P0 BRA P1, `(.L_x_16) ;  /* 0x00000000001c0947 */ /* 0x000fea0000800000 */
[----:B------:R-:W-:Y:S01]  /*1130*/  IMAD.MOV.U32 R26, RZ, RZ, R24 ;  /* 0x000000ffff1a7224 */ /* 0x000fe200078e0018 */
[----:B------:R-:W-:Y:S01]  /*1140*/  MOV R24, 0x1180 ;  /* 0x0000118000187802 */ /* 0x000fe20000000f00 */
[----:B------:R-:W-:Y:S02]  /*1150*/  IMAD.MOV.U32 R16, RZ, RZ, R6 ;  /* 0x000000ffff107224 */ /* 0x000fe400078e0006 */
[----:B------:R-:W-:-:S07]  /*1160*/  IMAD.MOV.U32 R17, RZ, RZ, R7 ;  /* 0x000000ffff117224 */ /* 0x000fce00078e0007 */
[----:B------:R-:W-:Y:S05]  /*1170*/  CALL.REL.NOINC `($__internal_1_$__cuda_sm20_div_rn_f64_full) ;  /* 0x0000009c00947944 */ /* 0x000fea0003c00000 */
[----:B------:R-:W-:Y:S02]  /*1180*/  IMAD.MOV.U32 R14, RZ, RZ, R16 ;  /* 0x000000ffff0e7224 */ /* 0x000fe400078e0010 */
[----:B------:R-:W-:-:S07]  /*1190*/  IMAD.MOV.U32 R15, RZ, RZ, R17 ;  /* 0x000000ffff0f7224 */ /* 0x000fce00078e0011 */
.L_x_16:
[----:B------:R-:W-:Y:S05]  /*11a0*/  BSYNC.RECONVERGENT B2 ;  /* 0x0000000000027941 */ /* 0x000fea0003800200 */
.L_x_15:
[----:B------:R-:W0:Y:S01]  /*11b0*/  MUFU.RCP64H R11, R7 ;  /* 0x00000007000b7308 */ /* 0x000e220000001800 */
[----:B------:R-:W-:Y:S01]  /*11c0*/  IMAD.MOV.U32 R10, RZ, RZ, 0x1 ;  /* 0x00000001ff0a7424 */ /* 0x000fe200078e00ff */
[----:B------:R-:W-:Y:S01]  /*11d0*/  FSETP.GEU.AND P1, PT, |R13|, 6.5827683646048100446e-37, PT ;  /* 0x036000000d00780b */ /* 0x000fe20003f2e200 */
[----:B------:R-:W-:Y:S04]  /*11e0*/  BSSY.RECONVERGENT B2, `(.L_x_17) ;  /* 0x0000014000027945 */ /* 0x000fe80003800200 */
[----:B0-----:R-:W-:-:S08]  /*11f0*/  DFMA R16, -R6, R10, 1 ;  /* 0x3ff000000610742b */ /* 0x001fd0000000010a */
[----:B------:R-:W-:-:S08]  /*1200*/  DFMA R16, R16, R16, R16 ;  /* 0x000000101010722b */ /* 0x000fd00000000010 */
[----:B------:R-:W-:-:S08]  /*1210*/  DFMA R16, R10, R16, R10 ;  /* 0x000000100a10722b */ /* 0x000fd0000000000a */
[----:B------:R-:W-:-:S08]  /*1220*/  DFMA R10, -R6, R16, 1 ;  /* 0x3ff00000060a742b */ /* 0x000fd00000000110 */
[----:B------:R-:W-:-:S08]  /*1230*/  DFMA R18, R16, R10, R16 ;  /* 0x0000000a1012722b */ /* 0x000fd00000000010 */
[----:B------:R-:W-:-:S08]  /*1240*/  DMUL R10, R12, R18 ;  /* 0x000000120c0a7228 */ /* 0x000fd00000000000 */
[----:B------:R-:W-:-:S08]  /*1250*/  DFMA R16, -R6, R10, R12 ;  /* 0x0000000a0610722b */ /* 0x000fd0000000010c */
        /* <DEDUP_REMOVED lines=12> */
.L_x_18:
[----:B------:R-:W-:Y:S05]  /*1320*/  BSYNC.RECONVERGENT B2 ;  /* 0x0000000000027941 */ /* 0x000fea0003800200 */
.L_x_17:
[----:B------:R-:W-:Y:S01]  /*1330*/  DMUL R6, R14, R20 ;  /* 0x000000140e067228 */ /* 0x000fe20000000000 */
[----:B------:R-:W-:Y:S07]  /*1340*/  BSSY.RECONVERGENT B1, `(.L_x_19) ;  /* 0x0000011000017945 */ /* 0x000fee0003800200 */
[----:B------:R-:W-:-:S06]  /*1350*/  DFMA R18, R10, R32, -R6 ;  /* 0x000000200a12722b */ /* 0x000fcc0000000806 */
[----:B------:R-:W0:Y:S04]  /*1360*/  MUFU.RCP64H R7, R19 ;  /* 0x0000001300077308 */ /* 0x000e280000001800 */
[----:B------:R-:W-:-:S05]  /*1370*/  VIADD R6, R19, 0x300402 ;  /* 0x0030040213067836 */ /* 0x000fca0000000000 */
[----:B------:R-:W-:Y:S01]  /*1380*/  FSETP.GEU.AND P0, PT, |R6|, 5.8789094863358348022e-39, PT ;  /* 0x004004020600780b */ /* 0x000fe20003f0e200 */
[----:B0-----:R-:W-:-:S08]  /*1390*/  DFMA R12, -R18, R6, 1 ;  /* 0x3ff00000120c742b */ /* 0x001fd00000000106 */
[----:B------:R-:W-:-:S08]  /*13a0*/  DFMA R12, R12, R12, R12 ;  /* 0x0000000c0c0c722b */ /* 0x000fd0000000000c */
[----:B------:R-:W-:-:S08]  /*13b0*/  DFMA R12, R6, R12, R6 ;  /* 0x0000000c060c722b */ /* 0x000fd00000000006 */
[----:B------:R-:W-:-:S08]  /*13c0*/  DFMA R16, -R18, R12, 1 ;  /* 0x3ff000001210742b */ /* 0x000fd0000000010c */
[----:B------:R-:W-:Y:S01]  /*13d0*/  DFMA R26, R12, R16, R12 ;  /* 0x000000100c1a722b */ /* 0x000fe2000000000c */
[----:B------:R-:W-:Y:S10]  /*13e0*/  @P0 BRA `(.L_x_20) ;  /* 0x0000000000180947 */ /* 0x000ff40003800000 */
[----:B------:R-:W-:Y:S01]  /*13f0*/  LOP3.LUT R3, R19, 0x7fffffff, RZ, 0xc0, !PT ;  /* 0x7fffffff13037812 */ /* 0x000fe200078ec0ff */
[----:B------:R-:W-:Y:S01]  /*1400*/  IMAD.MOV.U32 R16, RZ, RZ, R18 ;  /* 0x000000ffff107224 */ /* 0x000fe200078e0012 */
[----:B------:R-:W-:Y:S01]  /*1410*/  MOV R24, 0x1450 ;  /* 0x0000145000187802 */ /* 0x000fe20000000f00 */
[----:B------:R-:W-:Y:S02]  /*1420*/  IMAD.MOV.U32 R17, RZ, RZ, R19 ;  /* 0x000000ffff117224 */ /* 0x000fe400078e0013 */
[----:B------:R-:W-:-:S07]  /*1430*/  VIADD R18, R3, 0xfff00000 ;  /* 0xfff0000003127836 */ /* 0x000fce0000000000 */
[----:B------:R-:W-:Y:S05]  /*1440*/  CALL.REL.NOINC `($__internal_0_$__cuda_sm20_dblrcp_rn_slowpath_v3) ;  /* 0x0000009800487944 */ /* 0x000fea0003c00000 */
.L_x_20:
[----:B------:R-:W-:Y:S05]  /*1450*/  BSYNC.RECONVERGENT B1 ;  /* 0x0000000000017941 */ /* 0x000fea0003800200 */
.L_x_19:
[----:B------:R-:W0:Y:S01]  /*1460*/  LDC.64 R6, c[0x0][0x3b0] ;  /* 0x0000ec00ff067b82 */ /* 0x000e220000000a00 */
[----:B------:R-:W2:Y:S04]  /*1470*/  LDG.E.64 R30, desc[UR6][R22.64+0x28] ;  /* 0x00002806161e7981 */ /* 0x000ea8000c1e1b00 */
[----:B------:R-:W3:Y:S04]  /*1480*/  LDG.E.64 R34, desc[UR6][R22.64+0x20] ;  /* 0x0000200616227981 */ /* 0x000ee8000c1e1b00 */
[----:B0-----:R-:W4:Y:S04]  /*1490*/  LDG.E.64 R24, desc[UR6][R6.64+0x18] ;  /* 0x0000180606187981 */ /* 0x001f28000c1e1b00 */
[----:B------:R-:W5:Y:S04]  /*14a0*/  LDG.E.64 R18, desc[UR6][R6.64+0x10] ;  /* 0x0000100606127981 */ /* 0x000f68000c1e1b00 */
[----:B------:R-:W5:Y:S04]  /*14b0*/  LDG.E.64 R16, desc[UR6][R6.64+0x8] ;  /* 0x0000080606107981 */ /* 0x000f68000c1e1b00 */
[----:B------:R0:W5:Y:S01]  /*14c0*/  LDG.E.64 R12, desc[UR6][R6.64] ;  /* 0x00000006060c7981 */ /* 0x000162000c1e1b00 */
[C---:B------:R-:W-:Y:S01]  /*14d0*/  DMUL R20, R26.reuse, -R20 ;  /* 0x800000141a147228 */ /* 0x040fe20000000000 */
[----:B------:R-:W-:Y:S01]  /*14e0*/  IADD3 R2, PT, PT, R2, 0x1, RZ ;  /* 0x0000000102027810 */ /* 0x000fe20007ffe0ff */
[----:B------:R-:W-:-:S02]  /*14f0*/  DMUL R32, R26, R32 ;  /* 0x000000201a207228 */ /* 0x000fc40000000000 */
[C---:B------:R-:W-:Y:S02]  /*1500*/  DMUL R10, R26.reuse, R10 ;  /* 0x0000000a1a0a7228 */ /* 0x040fe40000000000 */
[----:B------:R-:W-:Y:S01]  /*1510*/  DMUL R14, R26, -R14 ;  /* 0x8000000e1a0e7228 */ /* 0x000fe20000000000 */
[----:B--2---:R-:W1:Y:S08]  /*1520*/  F2I.F64.TRUNC R3, R30 ;  /* 0x0000001e00037311 */ /* 0x004e70000030d100 */
[----:B---3--:R-:W2:Y:S01]  /*1530*/  F2I.F64.TRUNC R34, R34 ;  /* 0x0000002200227311 */ /* 0x008ea2000030d100 */
[----:B-1----:R-:W-:Y:S01]  /*1540*/  VIADD R36, R3, 0x1 ;  /* 0x0000000103247836 */ /* 0x002fe20000000000 */
[----:B----4-:R-:W-:-:S02]  /*1550*/  DMUL R28, R20, R24 ;  /* 0x00000018141c7228 */ /* 0x010fc40000000000 */
[----:B------:R-:W-:Y:S02]  /*1560*/  DMUL R24, R32, R24 ;  /* 0x0000001820187228 */ /* 0x000fe40000000000 */
[-C--:B-----5:R-:W-:Y:S02]  /*1570*/  DMUL R26, R20, R18.reuse ;  /* 0x00000012141a7228 */ /* 0x0a0fe40000000000 */
[----:B0-----:R-:W-:Y:S02]  /*1580*/  DMUL R6, R32, R18 ;  /* 0x0000001220067228 */ /* 0x001fe40000000000 */
[-C--:B------:R-:W-:Y:S01]  /*1590*/  DFMA R28, R10, R16.reuse, R28 ;  /* 0x000000100a1c722b */ /* 0x080fe2000000001c */
[----:B------:R-:W0:Y:S01]  /*15a0*/  I2F.F64 R18, R36 ;  /* 0x0000002400127312 */ /* 0x000e220000201c00 */
[----:B------:R-:W-:Y:S02]  /*15b0*/  DFMA R24, R14, R16, R24 ;  /* 0x000000100e18722b */ /* 0x000fe40000000018 */
[-C--:B------:R-:W-:Y:S01]  /*15c0*/  DFMA R26, R10, R12.reuse, R26 ;  /* 0x0000000c0a1a722b */ /* 0x080fe2000000001a */
[----:B------:R-:W-:Y:S01]  /*15d0*/  IMAD.SHL.U32 R17, R3, 0x4, RZ ;  /* 0x0000000403117824 */ /* 0x000fe200078e00ff */
[----:B------:R-:W-:Y:S01]  /*15e0*/  DFMA R6, R14, R12, R6 ;  /* 0x0000000c0e06722b */ /* 0x000fe20000000006 */
[C---:B--2---:R-:W-:Y:S01]  /*15f0*/  IMAD.SHL.U32 R16, R34.reuse, 0x2, RZ ;  /* 0x0000000222107824 */ /* 0x044fe200078e00ff */
[-C--:B------:R-:W-:Y:S01]  /*1600*/  DMUL R12, R20, R28.reuse ;  /* 0x0000001c140c7228 */ /* 0x080fe20000000000 */
[----:B------:R-:W-:Y:S01]  /*1610*/  IMAD R34, R34, 0x6, RZ ;  /* 0x0000000622227824 */ /* 0x000fe200078e02ff */
[----:B------:R-:W-:Y:S01]  /*1620*/  DMUL R28, R32, R28 ;  /* 0x0000001c201c7228 */ /* 0x000fe20000000000 */
[----:B------:R-:W-:Y:S01]  /*1630*/  SHF.R.S32.HI R31, RZ, 0x1f, R17 ;  /* 0x0000001fff1f7819 */ /* 0x000fe20000011411 */
[----:B------:R-:W-:-:S02]  /*1640*/  DMUL R20, R20, R24 ;  /* 0x0000001814147228 */ /* 0x000fc40000000000 */
[----:B------:R-:W-:Y:S01]  /*1650*/  DMUL R24, R32, R24 ;  /* 0x0000001820187228 */ /* 0x000fe20000000000 */
[C---:B------:R-:W-:Y:S01]  /*1660*/  IADD3 R33, P0, PT, R16.reuse, R17, RZ ;  /* 0x0000001110217210 */ /* 0x040fe20007f1e0ff */
[-C--:B------:R-:W-:Y:S01]  /*1670*/  DFMA R12, R10, R26.reuse, R12 ;  /* 0x0000001a0a0c722b */ /* 0x080fe2000000000c */
[----:B------:R-:W-:Y:S01]  /*1680*/  IMAD.SHL.U32 R17, R3, 0x2, RZ ;  /* 0x0000000203117824 */ /* 0x000fe200078e00ff */
[----:B------:R-:W-:Y:S01]  /*1690*/  DFMA R28, R14, R26, R28 ;  /* 0x0000001a0e1c722b */ /* 0x000fe2000000001c */
[----:B------:R-:W-:Y:S01]  /*16a0*/  LEA.HI.X.SX32 R31, R16, R31, 0x1, P0 ;  /* 0x0000001f101f7211 */ /* 0x000fe200000f0eff */
[-C--:B------:R-:W-:Y:S01]  /*16b0*/  DFMA R20, R10, R6.reuse, R20 ;  /* 0x000000060a14722b */ /* 0x080fe20000000014 */
[----:B------:R-:W-:Y:S01]  /*16c0*/  SHF.R.S32.HI R27, RZ, 0x1f, R3 ;  /* 0x0000001fff1b7819 */ /* 0x000fe20000011403 */
[----:B------:R-:W-:Y:S01]  /*16d0*/  IMAD.WIDE R10, R17, 0x8, R22 ;  /* 0x00000008110a7825 */ /* 0x000fe200078e0216 */
[----:B------:R-:W-:Y:S01]  /*16e0*/  LEA R16, P0, R33, R22, 0x3 ;  /* 0x0000001621107211 */ /* 0x000fe200078018ff */
[----:B0-----:R0:W-:Y:S01]  /*16f0*/  STG.E.64 desc[UR6][R22.64+0x28], R18 ;  /* 0x0000281216007986 */ /* 0x0011e2000c101b06 */
[----:B------:R-:W-:Y:S01]  /*1700*/  IADD3 R3, P1, PT, R3, R34, RZ ;  /* 0x0000002203037210 */ /* 0x000fe20007f3e0ff */
[----:B------:R-:W-:Y:S01]  /*1710*/  DFMA R24, R14, R6, R24 ;  /* 0x000000060e18722b */ /* 0x000fe20000000018 */
[----:B------:R-:W-:Y:S01]  /*1720*/  LEA.HI.X R17, R33, R23, R31, 0x3, P0 ;  /* 0x0000001721117211 */ /* 0x000fe200000f1c1f */
[----:B------:R-:W-:Y:S01]  /*1730*/  IMAD.MOV.U32 R6, RZ, RZ, 0x0 ;  /* 0x00000000ff067424 */ /* 0x000fe200078e00ff */
[----:B------:R-:W-:Y:S01]  /*1740*/  LEA.HI.X.SX32 R27, R34, R27, 0x1, P1 ;  /* 0x0000001b221b7211 */ /* 0x000fe200008f0eff */
[----:B------:R-:W-:Y:S01]  /*1750*/  IMAD.MOV.U32 R7, RZ, RZ, 0x3ff00000 ;  /* 0x3ff00000ff077424 */ /* 0x000fe200078e00ff */
[----:B------:R3:W-:Y:S04]  /*1760*/  STG.E.64 desc[UR6][R10.64+0x30], R4 ;  /* 0x000030040a007986 */ /* 0x0007e8000c101b06 */
[----:B------:R3:W-:Y:S01]  /*1770*/  STG.E.64 desc[UR6][R10.64+0x38], R8 ;  /* 0x000038080a007986 */ /* 0x0007e2000c101b06 */
[----:B0-----:R-:W-:-:S03]  /*1780*/  LEA R18, P0, R3, R22, 0x3 ;  /* 0x0000001603127211 */ /* 0x001fc600078018ff */
[----:B------:R3:W-:Y:S01]  /*1790*/  STG.E.64 desc[UR6][R16.64+0x30], R12 ;  /* 0x0000300c10007986 */ /* 0x0007e2000c101b06 */
[----:B------:R-:W-:-:S03]  /*17a0*/  LEA.HI.X R19, R3, R23, R27, 0x3, P0 ;  /* 0x0000001703137211 */ /* 0x000fc600000f1c1b */
[----:B------:R3:W-:Y:S01]  /*17b0*/  STG.E.64 desc[UR6][R16.64+0x38], R28 ;  /* 0x0000381c10007986 */ /* 0x0007e2000c101b06 */
[----:B------:R-:W-:-:S03]  /*17c0*/  ISETP.NE.AND P0, PT, R2, UR5, PT ;  /* 0x0000000502007c0c */ /* 0x000fc6000bf05270 */
[----:B------:R3:W-:Y:S04]  /*17d0*/  STG.E.64 desc[UR6][R16.64+0x40], R20 ;  /* 0x0000401410007986 */ /* 0x0007e8000c101b06 */
[----:B------:R3:W-:Y:S04]  /*17e0*/  STG.E.64 desc[UR6][R16.64+0x48], R24 ;  /* 0x0000481810007986 */ /* 0x0007e8000c101b06 */
[----:B------:R3:W-:Y:S02]  /*17f0*/  STG.E.64 desc[UR6][R18.64+0x30], R6 ;  /* 0x0000300612007986 */ /* 0x0007e4000c101b06 */
[----:B------:R-:W-:Y:S05]  /*1800*/  @!P0 BRA `(.L_x_2) ;  /* 0x00000094004c8947 */ /* 0x000fea0003800000 */
[----:B------:R-:W-:Y:S05]  /*1810*/  BRA `(.L_x_21) ;  /* 0xffffffe800d47947 */ /* 0x000fea000383ffff */
.L_x_1:
[----:B------:R-:W-:Y:S01]  /*1820*/  ISETP.GE.AND P0, PT, R2, 0x1, PT ;  /* 0x000000010200780c */ /* 0x000fe20003f06270 */
[----:B------:R-:W-:Y:S01]  /*1830*/  BSSY.RECONVERGENT B3, `(.L_x_22) ;  /* 0x000016e000037945 */ /* 0x000fe20003800200 */
[----:B------:R-:W-:-:S11]  /*1840*/  IMAD.MOV.U32 R3, RZ, RZ, RZ ;  /* 0x000000ffff037224 */ /* 0x000fd600078e00ff */
[----:B------:R-:W-:Y:S05]  /*1850*/  @!P0 BRA `(.L_x_23) ;  /* 0x0000001400ac8947 */ /* 0x000fea0003800000 */
[----:B------:R-:W-:Y:S01]  /*1860*/  IADD3 R14, P0, PT, R22, 0x38, RZ ;  /* 0x00000038160e7810 */ /* 0x000fe20007f1e0ff */
[----:B------:R-:W-:Y:S02]  /*1870*/  IMAD.MOV R7, RZ, RZ, -R2 ;  /* 0x000000ffff077224 */ /* 0x000fe400078e0a02 */
[----:B------:R-:W-:Y:S02]  /*1880*/  IMAD.MOV.U32 R6, RZ, RZ, RZ ;  /* 0x000000ffff067224 */ /* 0x000fe400078e00ff */
[----:B------:R-:W-:Y:S02]  /*1890*/  IMAD.MOV.U32 R4, RZ, RZ, R38 ;  /* 0x000000ffff047224 */ /* 0x000fe400078e0026 */
[----:B------:R-:W-:Y:S02]  /*18a0*/  IMAD.MOV.U32 R5, RZ, RZ, R39 ;  /* 0x000000ffff057224 */ /* 0x000fe400078e0027 */
[----:B------:R-:W-:Y:S02]  /*18b0*/  IMAD.MOV.U32 R3, RZ, RZ, RZ ;  /* 0x000000ffff037224 */ /* 0x000fe400078e00ff */
[----:B------:R-:W-:-:S07]  /*18c0*/  IMAD.X R15, RZ, RZ, R23, P0 ;  /* 0x000000ffff0f7224 */ /* 0x000fce00000e0617 */
.L_x_41:
[----:B------:R0:W-:Y:S04]  /*18d0*/  STG.E desc[UR6][R4.64], RZ ;  /* 0x000000ff04007986 */ /* 0x0001e8000c101906 */
[----:B------:R-:W2:Y:S04]  /*18e0*/  LDG.E.64 R12, desc[UR6][R22.64+0x10] ;  /* 0x00001006160c7981 */ /* 0x000ea8000c1e1b00 */
[----:B------:R-:W3:Y:S04]  /*18f0*/  LDG.E.64 R10, desc[UR6][R22.64] ;  /* 0x00000006160a7981 */ /* 0x000ee8000c1e1b00 */
[----:B------:R-:W3:Y:S04]  /*1900*/  LDG.E.64 R16, desc[UR6][R14.64+-0x8] ;  /* 0xfffff8060e107981 */ /* 0x000ee8000c1e1b00 */
[----:B------:R-:W4:Y:S04]  /*1910*/  LDG.E.64 R8, desc[UR6][R22.64+0x8] ;  /* 0x0000080616087981 */ /* 0x000f28000c1e1b00 */
[----:B------:R-:W4:Y:S01]  /*1920*/  LDG.E.64 R18, desc[UR6][R14.64] ;  /* 0x000000060e127981 */ /* 0x000f22000c1e1b00 */
[----:B------:R-:W-:Y:S01]  /*1930*/  VIADD R7, R7, 0x1 ;  /* 0x0000000107077836 */ /* 0x000fe20000000000 */
[----:B------:R-:W-:Y:S04]  /*1940*/  BSSY.RECONVERGENT B4, `(.L_x_24) ;  /* 0x0000021000047945 */ /* 0x000fe80003800200 */
[----:B------:R-:W-:Y:S01]  /*1950*/  ISETP.NE.AND P3, PT, R7, RZ, PT ;  /* 0x000000ff0700720c */ /* 0x000fe20003f65270 */
[----:B--2---:R-:W-:-:S02]  /*1960*/  DSETP.NEU.AND P0, PT, |R12|, +INF , PT ;  /* 0x7ff000000c00742a */ /* 0x004fc40003f0d200 */
[----:B---3--:R-:W-:-:S12]  /*1970*/  DADD R10, -R10, R16 ;  /* 0x000000000a0a7229 */ /* 0x008fd80000000110 */
[----:B------:R-:W-:Y:S01]  /*1980*/  @!P0 DMUL R20, RZ, R12 ;  /* 0x0000000cff148228 */ /* 0x000fe20000000000 */
[----:B------:R-:W-:Y:S01]  /*1990*/  @!P0 IMAD.MOV.U32 R42, RZ, RZ, 0x1 ;  /* 0x00000001ff2a8424 */ /* 0x000fe200078e00ff */
[----:B----4-:R-:W-:Y:S01]  /*19a0*/  DADD R8, -R8, R18 ;  /* 0x0000000008087229 */ /* 0x010fe20000000112 */
[----:B0-----:R-:W-:Y:S10]  /*19b0*/  @!P0 BRA `(.L_x_25) ;  /* 0x0000000000648947 */ /* 0x001ff40003800000 */
        /* <DEDUP_REMOVED lines=22> */
[----:B------:R-:W-:-:S07]  /*1b20*/  IMAD.MOV.U32 R21, RZ, RZ, R29 ;  /* 0x000000ffff157224 */ /* 0x000fce00078e001d */
.L_x_27:
[----:B------:R-:W-:Y:S05]  /*1b30*/  BSYNC.RECONVERGENT B5 ;  /* 0x0000000000057941 */ /* 0x000fea0003800200 */
.L_x_26:
[----:B------:R-:W-:-:S07]  /*1b40*/  VIADD R42, R26, 0x1 ;  /* 0x000000011a2a7836 */ /* 0x000fce0000000000 */
.L_x_25:
[----:B------:R-:W-:Y:S05]  /*1b50*/  BSYNC.RECONVERGENT B4 ;  /* 0x0000000000047941 */ /* 0x000fea0003800200 */
.L_x_24:
        /* <DEDUP_REMOVED lines=16> */
[----:B--2---:R-:W-:Y:S01]  /*1c60*/  DFMA R16, R34, R36, R16 ;  /* 0x000000242210722b */ /* 0x004fe20000000010 */
[----:B------:R-:W-:-:S07]  /*1c70*/  @!P1 IMAD.MOV.U32 R36, RZ, RZ, RZ ;  /* 0x000000ffff249224 */ /* 0x000fce00078e00ff */
[----:B------:R-:W-:-:S08]  /*1c80*/  DFMA R16, R34, R16, R18 ;  /* 0x000000102210722b */ /* 0x000fd00000000012 */
[----:B---3--:R-:W-:-:S08]  /*1c90*/  DFMA R16, R34, R16, R24 ;  /* 0x000000102210722b */ /* 0x008fd00000000018 */
[----:B------:R-:W-:-:S08]  /*1ca0*/  DFMA R16, R34, R16, R26 ;  /* 0x000000102210722b */ /* 0x000fd0000000001a */
[----:B----4-:R-:W-:-:S08]  /*1cb0*/  DFMA R16, R34, R16, R28 ;  /* 0x000000102210722b */ /* 0x010fd0000000001c */
[----:B------:R-:W-:-:S08]  /*1cc0*/  DFMA R16, R34, R16, R30 ;  /* 0x000000102210722b */ /* 0x000fd0000000001e */
[----:B------:R-:W-:Y:S02]  /*1cd0*/  DFMA R20, R16, R20, R20 ;  /* 0x000000141014722b */ /* 0x000fe40000000014 */
[----:B------:R-:W-:Y:S02]  /*1ce0*/  DFMA R16, R34, R16, 1 ;  /* 0x3ff000002210742b */ /* 0x000fe40000000010 */
[----:B------:R-:W-:-:S08]  /*1cf0*/  @!P1 DMUL R34, RZ, R12 ;  /* 0x0000000cff229228 */ /* 0x000fd00000000000 */
[----:B------:R-:W-:Y:S02]  /*1d00*/  FSEL R18, R16, R20, !P0 ;  /* 0x0000001410127208 */ /* 0x000fe40004000000 */
[----:B------:R-:W-:Y:S02]  /*1d10*/  FSEL R19, R17, R21, !P0 ;  /* 0x0000001511137208 */ /* 0x000fe40004000000 */
[----:B------:R-:W-:-:S04]  /*1d20*/  LOP3.LUT P0, RZ, R42, 0x2, RZ, 0xc0, !PT ;  /* 0x000000022aff7812 */ /* 0x000fc8000780c0ff */
[----:B------:R-:W-:-:S10]  /*1d30*/  DADD R16, RZ, -R18 ;  /* 0x00000000ff107229 */ /* 0x000fd40000000812 */
[----:B------:R-:W-:Y:S02]  /*1d40*/  FSEL R20, R18, R16, !P0 ;  /* 0x0000001012147208 */ /* 0x000fe40004000000 */
[----:B------:R-:W-:Y:S01]  /*1d50*/  FSEL R21, R19, R17, !P0 ;  /* 0x0000001113157208 */ /* 0x000fe20004000000 */
[----:B------:R-:W-:Y:S06]  /*1d60*/  @!P1 BRA `(.L_x_29) ;  /* 0x00000000005c9947 */ /* 0x000fec0003800000 */
[----:B------:R-:W-:Y:S01]  /*1d70*/  UMOV UR12, 0x6dc9c883 ;  /* 0x6dc9c883000c7882 */ /* 0x000fe20000000000 */
[----:B------:R-:W-:Y:S01]  /*1d80*/  UMOV UR13, 0x3fe45f30 ;  /* 0x3fe45f30000d7882 */ /* 0x000fe20000000000 */
[C---:B------:R-:W-:Y:S02]  /*1d90*/  DSETP.GE.AND P0, PT, |R12|.reuse, 2.14748364800000000000e+09, PT ;  /* 0x41e000000c00742a */ /* 0x040fe40003f06200 */
[----:B------:R-:W-:Y:S01]  /*1da0*/  DMUL R36, R12, UR12 ;  /* 0x0000000c0c247c28 */ /* 0x000fe20008000000 */
[----:B------:R-:W-:Y:S01]  /*1db0*/  UMOV UR12, 0x54442d18 ;  /* 0x54442d18000c7882 */ /* 0x000fe20000000000 */
[----:B------:R-:W-:-:S08]  /*1dc0*/  UMOV UR13, 0x3ff921fb ;  /* 0x3ff921fb000d7882 */ /* 0x000fd00000000000 */
        /* <DEDUP_REMOVED lines=14> */
[----:B------:R-:W-:Y:S01]  /*1eb0*/  IMAD.MOV.U32 R36, RZ, RZ, R26 ;  /* 0x000000ffff247224 */ /* 0x000fe200078e001a */
[----:B------:R-:W-:Y:S01]  /*1ec0*/  MOV R35, R29 ;  /* 0x0000001d00237202 */ /* 0x000fe20000000f00 */
[----:B------:R-:W-:-:S07]  /*1ed0*/  IMAD.MOV.U32 R34, RZ, RZ, R28 ;  /* 0x000000ffff227224 */ /* 0x000fce00078e001c */
.L_x_29:
[----:B------:R-:W-:Y:S05]  /*1ee0*/  BSYNC.RECONVERGENT B4 ;  /* 0x0000000000047941 */ /* 0x000fea0003800200 */
.L_x_28:
[----:B------:R-:W-:-:S05]  /*1ef0*/  IMAD.SHL.U32 R12, R36, 0x40, RZ ;  /* 0x00000040240c7824 */ /* 0x000fca00078e00ff */
[----:B------:R-:W-:-:S04]  /*1f00*/  LOP3.LUT R12, R12, 0x40, RZ, 0xc0, !PT ;  /* 0x000000400c0c7812 */ /* 0x000fc800078ec0ff */
[----:B------:R-:W-:-:S05]  /*1f10*/  IADD3 R32, P0, PT, R12, UR10, RZ ;  /* 0x0000000a0c207c10 */ /* 0x000fca000ff1e0ff */
[----:B------:R-:W-:-:S05]  /*1f20*/  IMAD.X R33, RZ, RZ, UR11, P0 ;  /* 0x0000000bff217e24 */ /* 0x000fca00080e06ff */
[----:B------:R-:W2:Y:S04]  /*1f30*/  LDG.E.128.CONSTANT R16, desc[UR6][R32.64] ;  /* 0x0000000620107981 */ /* 0x000ea8000c1e9d00 */
[----:B------:R-:W3:Y:S04]  /*1f40*/  LDG.E.128.CONSTANT R24, desc[UR6][R32.64+0x10] ;  /* 0x0000100620187981 */ /* 0x000ee8000c1e9d00 */
[----:B------:R0:W4:Y:S01]  /*1f50*/  LDG.E.128.CONSTANT R28, desc[UR6][R32.64+0x20] ;  /* 0x00002006201c7981 */ /* 0x000122000c1e9d00 */
[----:B------:R-:W-:Y:S01]  /*1f60*/  LOP3.LUT R12, R36, 0x1, RZ, 0xc0, !PT ;  /* 0x00000001240c7812 */ /* 0x000fe200078ec0ff */
[----:B------:R-:W-:Y:S01]  /*1f70*/  IMAD.MOV.U32 R42, RZ, RZ, 0x20fd8164 ;  /* 0x20fd8164ff2a7424 */ /* 0x000fe200078e00ff */
[----:B------:R-:W-:Y:S01]  /*1f80*/  DMUL R44, R8, R8 ;  /* 0x00000008082c7228 */ /* 0x000fe20000000000 */
[----:B------:R-:W-:Y:S01]  /*1f90*/  IMAD.MOV.U32 R37, RZ, RZ, 0x3da8ff83 ;  /* 0x3da8ff83ff257424 */ /* 0x000fe200078e00ff */
[----:B------:R-:W-:Y:S01]  /*1fa0*/  ISETP.NE.U32.AND P0, PT, R12, 0x1, PT ;  /* 0x000000010c00780c */ /* 0x000fe20003f05070 */
[----:B------:R-:W-:Y:S01]  /*1fb0*/  DMUL R12, R34, R34 ;  /* 0x00000022220c7228 */ /* 0x000fe20000000000 */
[----:B------:R-:W-:Y:S02]  /*1fc0*/  BSSY.RECONVERGENT B2, `(.L_x_30) ;  /* 0x000002a000027945 */ /* 0x000fe40003800200 */
[----:B------:R-:W-:-:S02]  /*1fd0*/  FSEL R42, R42, -8.06006814911005101289e+34, !P0 ;  /* 0xf9785eba2a2a7808 */ /* 0x000fc40004000000 */
[----:B------:R-:W-:Y:S01]  /*1fe0*/  FSEL R43, -R37, 0.11223486810922622681, !P0 ;  /* 0x3de5db65252b7808 */ /* 0x000fe20004000100 */
[----:B------:R-:W-:-:S06]  /*1ff0*/  DFMA R44, R10, R10, R44 ;  /* 0x0000000a0a2c722b */ /* 0x000fcc000000002c */
[----:B0-----:R-:W0:Y:S04]  /*2000*/  MUFU.RSQ64H R33, R45 ;  /* 0x0000002d00217308 */ /* 0x001e280000001c00 */
[----:B------:R-:W-:-:S05]  /*2010*/  VIADD R32, R45, 0xfcb00000 ;  /* 0xfcb000002d207836 */ /* 0x000fca0000000000 */
[----:B------:R-:W-:Y:S01]  /*2020*/  ISETP.GE.U32.AND P1, PT, R32, 0x7ca00000, PT ;  /* 0x7ca000002000780c */ /* 0x000fe20003f26070 */
[----:B--2---:R-:W-:-:S08]  /*2030*/  DFMA R16, R12, R42, R16 ;  /* 0x0000002a0c10722b */ /* 0x004fd00000000010 */
[----:B------:R-:W-:Y:S02]  /*2040*/  DFMA R16, R12, R16, R18 ;  /* 0x000000100c10722b */ /* 0x000fe40000000012 */
[----:B0-----:R-:W-:-:S06]  /*2050*/  DMUL R18, R32, R32 ;  /* 0x0000002020127228 */ /* 0x001fcc0000000000 */
[----:B---3--:R-:W-:Y:S02]  /*2060*/  DFMA R16, R12, R16, R24 ;  /* 0x000000100c10722b */ /* 0x008fe40000000018 */
[----:B------:R-:W-:Y:S01]  /*2070*/  DFMA R18, R44, -R18, 1 ;  /* 0x3ff000002c12742b */ /* 0x000fe20000000812 */
[----:B------:R-:W-:Y:S02]  /*2080*/  IMAD.MOV.U32 R24, RZ, RZ, 0x0 ;  /* 0x00000000ff187424 */ /* 0x000fe400078e00ff */
[----:B------:R-:W-:-:S03]  /*2090*/  IMAD.MOV.U32 R25, RZ, RZ, 0x3fd80000 ;  /* 0x3fd80000ff197424 */ /* 0x000fc600078e00ff */
[----:B------:R-:W-:-:S03]  /*20a0*/  DFMA R16, R12, R16, R26 ;  /* 0x000000100c10722b */ /* 0x000fc6000000001a */
[----:B------:R-:W-:Y:S02]  /*20b0*/  DFMA R24, R18, R24, 0.5 ;  /* 0x3fe000001218742b */ /* 0x000fe40000000018 */
[----:B------:R-:W-:-:S03]  /*20c0*/  DMUL R18, R32, R18 ;  /* 0x0000001220127228 */ /* 0x000fc60000000000 */
[----:B----4-:R-:W-:-:S05]  /*20d0*/  DFMA R16, R12, R16, R28 ;  /* 0x000000100c10722b */ /* 0x010fca000000001c */
[----:B------:R-:W-:-:S03]  /*20e0*/  DFMA R28, R24, R18, R32 ;  /* 0x00000012181c722b */ /* 0x000fc60000000020 */
[----:B------:R-:W-:-:S05]  /*20f0*/  DFMA R16, R12, R16, R30 ;  /* 0x000000100c10722b */ /* 0x000fca000000001e */
[----:B------:R-:W-:Y:S02]  /*2100*/  DMUL R24, R44, R28 ;  /* 0x0000001c2c187228 */ /* 0x000fe40000000000 */
[----:B------:R-:W-:Y:S01]  /*2110*/  VIADD R27, R29, 0xfff00000 ;  /* 0xfff000001d1b7836 */ /* 0x000fe20000000000 */
[----:B------:R-:W-:Y:S01]  /*2120*/  DFMA R34, R16, R34, R34 ;  /* 0x000000221022722b */ /* 0x000fe20000000022 */
[----:B------:R-:W-:Y:S01]  /*2130*/  IMAD.MOV.U32 R26, RZ, RZ, R28 ;  /* 0x000000ffff1a7224 */ /* 0x000fe200078e001c */
[----:B------:R-:W-:-:S10]  /*2140*/  DFMA R12, R12, R16, 1 ;  /* 0x3ff000000c0c742b */ /* 0x000fd40000000010 */
[----:B------:R-:W-:Y:S02]  /*2150*/  FSEL R18, R12, R34, !P0 ;  /* 0x000000220c127208 */ /* 0x000fe40004000000 */
[----:B------:R-:W-:Y:S01]  /*2160*/  FSEL R19, R13, R35, !P0 ;  /* 0x000000230d137208 */ /* 0x000fe20004000000 */
[----:B------:R-:W-:Y:S01]  /*2170*/  DFMA R34, R24, -R24, R44 ;  /* 0x800000181822722b */ /* 0x000fe2000000002c */
[----:B------:R-:W-:-:S04]  /*2180*/  LOP3.LUT P0, RZ, R36, 0x2, RZ, 0xc0, !PT ;  /* 0x0000000224ff7812 */ /* 0x000fc8000780c0ff */
[----:B------:R-:W-:-:S03]  /*2190*/  DADD R12, RZ, -R18 ;  /* 0x00000000ff0c7229 */ /* 0x000fc60000000812 */
[----:B------:R-:W-:-:S07]  /*21a0*/  DFMA R16, R34, R26, R24 ;  /* 0x0000001a2210722b */ /* 0x000fce0000000018 */
[----:B------:R-:W-:Y:S02]  /*21b0*/  FSEL R12, R18, R12, !P0 ;  /* 0x0000000c120c7208 */ /* 0x000fe40004000000 */
[----:B------:R-:W-:Y:S01]  /*21c0*/  FSEL R13, R19, R13, !P0 ;  /* 0x0000000d130d7208 */ /* 0x000fe20004000000 */
[----:B------:R-:W-:Y:S06]  /*21d0*/  @!P1 BRA `(.L_x_31) ;  /* 0x0000000000209947 */ /* 0x000fec0003800000 */
[----:B------:R-:W-:Y:S01]  /*21e0*/  IMAD.MOV.U32 R26, RZ, RZ, R24 ;  /* 0x000000ffff1a7224 */ /* 0x000fe200078e0018 */
[----:B------:R-:W-:Y:S01]  /*21f0*/  MOV R24, 0x2240 ;  /* 0x0000224000187802 */ /* 0x000fe20000000f00 */
[----:B------:R-:W-:Y:S02]  /*2200*/  IMAD.MOV.U32 R31, RZ, RZ, R45 ;  /* 0x000000ffff1f7224 */ /* 0x000fe400078e002d */
[----:B------:R-:W-:Y:S02]  /*2210*/  IMAD.MOV.U32 R30, RZ, RZ, R34 ;  /* 0x000000ffff1e7224 */ /* 0x000fe400078e0022 */
[----:B------:R-:W-:-:S07]  /*2220*/  IMAD.MOV.U32 R29, RZ, RZ, R35 ;  /* 0x000000ffff1d7224 */ /* 0x000fce00078e0023 */
[----:B------:R-:W-:Y:S05]  /*2230*/  CALL.REL.NOINC `($__internal_2_$__cuda_sm20_dsqrt_rn_f64_mediumpath_v1) ;  /* 0x0000009000f07944 */ /* 0x000fea0003c00000 */
[----:B------:R-:W-:Y:S02]  /*2240*/  IMAD.MOV.U32 R16, RZ, RZ, R26 ;  /* 0x000000ffff107224 */ /* 0x000fe400078e001a */
[----:B------:R-:W-:-:S07]  /*2250*/  IMAD.MOV.U32 R17, RZ, RZ, R25 ;  /* 0x000000ffff117224 */ /* 0x000fce00078e0019 */
.L_x_31:
[----:B------:R-:W-:Y:S05]  /*2260*/  BSYNC.RECONVERGENT B2 ;  /* 0x0000000000027941 */ /* 0x000fea0003800200 */
.L_x_30:
[----:B------:R-:W0:Y:S01]  /*2270*/  LDC.64 R18, c[0x0][0x3c0] ;  /* 0x0000f000ff127b82 */ /* 0x000e220000000a00 */
[----:B------:R-:W-:Y:S01]  /*2280*/  BSSY.RECONVERGENT B2, `(.L_x_32) ;  /* 0x00000c2000027945 */ /* 0x000fe20003800200 */
[----:B0-----:R-:W-:-:S14]  /*2290*/  DSETP.GT.AND P0, PT, R16, R18, PT ;  /* 0x000000121000722a */ /* 0x001fdc0003f04000 */
[----:B------:R-:W-:Y:S05]  /*22a0*/  @P0 BRA `(.L_x_33) ;  /* 0x0000000800fc0947 */ /* 0x000fea0003800000 */
[-C--:B------:R-:W-:Y:S01]  /*22b0*/  DMUL R12, R12, R18.reuse ;  /* 0x000000120c0c7228 */ /* 0x080fe20000000000 */
[----:B------:R-:W-:Y:S01]  /*22c0*/  IMAD.MOV.U32 R24, RZ, RZ, 0x0 ;  /* 0x00000000ff187424 */ /* 0x000fe200078e00ff */
[----:B------:R-:W-:Y:S01]  /*22d0*/  DMUL R20, R20, R18 ;  /* 0x0000001214147228 */ /* 0x000fe20000000000 */
[----:B------:R-:W-:Y:S01]  /*22e0*/  IMAD.MOV.U32 R25, RZ, RZ, 0x3fd80000 ;  /* 0x3fd80000ff197424 */ /* 0x000fe200078e00ff */
[----:B------:R-:W-:Y:S04]  /*22f0*/  BSSY.RECONVERGENT B4, `(.L_x_34) ;  /* 0x000001b000047945 */ /* 0x000fe80003800200 */
[-C--:B------:R-:W-:Y:S02]  /*2300*/  DMUL R18, R12, R12.reuse ;  /* 0x0000000c0c127228 */ /* 0x080fe40000000000 */
[----:B------:R-:W-:-:S06]  /*2310*/  DMUL R8, R8, R12 ;  /* 0x0000000c08087228 */ /* 0x000fcc0000000000 */
[-C--:B------:R-:W-:Y:S02]  /*2320*/  DFMA R30, R20, R20.reuse, R18 ;  /* 0x00000014141e722b */ /* 0x080fe40000000012 */
[----:B------:R-:W-:-:S04]  /*2330*/  DFMA R10, R10, R20, R8 ;  /* 0x000000140a0a722b */ /* 0x000fc80000000008 */
[----:B------:R-:W0:Y:S04]  /*2340*/  MUFU.RSQ64H R33, R31 ;  /* 0x0000001f00217308 */ /* 0x000e280000001c00 */
[----:B------:R-:W-:-:S05]  /*2350*/  VIADD R32, R31, 0xfcb00000 ;  /* 0xfcb000001f207836 */ /* 0x000fca0000000000 */
[----:B------:R-:W-:Y:S01]  /*2360*/  ISETP.GE.U32.AND P0, PT, R32, 0x7ca00000, PT ;  /* 0x7ca000002000780c */ /* 0x000fe20003f06070 */
        /* <DEDUP_REMOVED lines=11> */
[----:B------:R-:W-:Y:S01]  /*2420*/  IMAD.MOV.U32 R44, RZ, RZ, R30 ;  /* 0x000000ffff2c7224 */ /* 0x000fe200078e001e */
[----:B------:R-:W-:Y:S01]  /*2430*/  MOV R26, R18 ;  /* 0x00000012001a7202 */ /* 0x000fe20000000f00 */
[----:B------:R-:W-:Y:S01]  /*2440*/  IMAD.MOV.U32 R30, RZ, RZ, R12 ;  /* 0x000000ffff1e7224 */ /* 0x000fe200078e000c */
[----:B------:R-:W-:Y:S01]  /*2450*/  MOV R24, 0x2490 ;  /* 0x0000249000187802 */ /* 0x000fe20000000f00 */
[----:B------:R-:W-:Y:S02]  /*2460*/  IMAD.MOV.U32 R29, RZ, RZ, R13 ;  /* 0x000000ffff1d7224 */ /* 0x000fe400078e000d */
[----:B------:R-:W-:-:S07]  /*2470*/  IMAD.MOV.U32 R25, RZ, RZ, R19 ;  /* 0x000000ffff197224 */ /* 0x000fce00078e0013 */
[----:B------:R-:W-:Y:S05]  /*2480*/  CALL.REL.NOINC `($__internal_2_$__cuda_sm20_dsqrt_rn_f64_mediumpath_v1) ;  /* 0x00000090005c7944 */ /* 0x000fea0003c00000 */
[----:B------:R-:W-:-:S07]  /*2490*/  IMAD.MOV.U32 R24, RZ, RZ, R26 ;  /* 0x000000ffff187224 */ /* 0x000fce00078e001a */
.L_x_35:
[----:B------:R-:W-:Y:S05]  /*24a0*/  BSYNC.RECONVERGENT B4 ;  /* 0x0000000000047941 */ /* 0x000fea0003800200 */
.L_x_34:
[----:B------:R-:W-:Y:S01]  /*24b0*/  DMUL R18, R24, R16 ;  /* 0x0000001018127228 */ /* 0x000fe20000000000 */
[----:B------:R-:W-:Y:S01]  /*24c0*/  IMAD.MOV.U32 R8, RZ, RZ, 0x1 ;  /* 0x00000001ff087424 */ /* 0x000fe200078e00ff */
[----:B------:R-:W-:Y:S01]  /*24d0*/  FSETP.GEU.AND P1, PT, |R11|, 6.5827683646048100446e-37, PT ;  /* 0x036000000b00780b */ /* 0x000fe20003f2e200 */
[----:B------:R-:W-:Y:S03]  /*24e0*/  BSSY.RECONVERGENT B4, `(.L_x_36) ;  /* 0x0000013000047945 */ /* 0x000fe60003800200 */
[----:B------:R-:W0:Y:S02]  /*24f0*/  MUFU.RCP64H R9, R19 ;  /* 0x0000001300097308 */ /* 0x000e240000001800 */
        /* <DEDUP_REMOVED lines=17> */
.L_x_37:
[----:B------:R-:W-:Y:S05]  /*2610*/  BSYNC.RECONVERGENT B4 ;  /* 0x0000000000047941 */ /* 0x000fea0003800200 */
.L_x_36:
[----:B------:R-:W-:Y:S01]  /*2620*/  DADD R8, -RZ, |R16| ;  /* 0x00000000ff087229 */ /* 0x000fe20000000510 */
[----:B------:R-:W-:Y:S09]  /*2630*/  BSSY.RECONVERGENT B1, `(.L_x_38) ;  /* 0x0000080000017945 */ /* 0x000ff20003800200 */
[----:B------:R-:W-:-:S13]  /*2640*/  ISETP.GT.AND P0, PT, R9, 0x3fe26665, PT ;  /* 0x3fe266650900780c */ /* 0x000fda0003f04270 */
[----:B------:R-:W-:Y:S05]  /*2650*/  @P0 BRA `(.L_x_39) ;  /* 0x0000000000d40947 */ /* 0x000fea0003800000 */
[----:B------:R-:W-:Y:S01]  /*2660*/  DMUL R8, R16, R16 ;  /* 0x0000001010087228 */ /* 0x000fe20000000000 */
[----:B------:R-:W-:Y:S01]  /*2670*/  IMAD.MOV.U32 R10, RZ, RZ, 0x180754af ;  /* 0x180754afff0a7424 */ /* 0x000fe200078e00ff */
[----:B------:R-:W-:Y:S01]  /*2680*/  UMOV UR12, 0xdc1895e9 ;  /* 0xdc1895e9000c7882 */ /* 0x000fe20000000000 */
[----:B------:R-:W-:Y:S01]  /*2690*/  IMAD.MOV.U32 R11, RZ, RZ, 0x3fb3823b ;  /* 0x3fb3823bff0b7424 */ /* 0x000fe200078e00ff */
[----:B------:R-:W-:Y:S01]  /*26a0*/  UMOV UR13, 0x3fb0066b ;  /* 0x3fb0066b000d7882 */ /* 0x000fe20000000000 */
[----:B------:R-:W-:-:S04]  /*26b0*/  ISETP.GT.AND P0, PT, R17, -0x1, PT ;  /* 0xffffffff1100780c */ /* 0x000fc80003f04270 */
[----:B------:R-:W-:Y:S01]  /*26c0*/  DFMA R10, R8, UR12, -R10 ;  /* 0x0000000c080a7c2b */ /* 0x000fe2000800080a */
[----:B------:R-:W-:Y:S01]  /*26d0*/  UMOV UR12, 0xcc2f79ae ;  /* 0xcc2f79ae000c7882 */ /* 0x000fe20000000000 */
[----:B------:R-:W-:-:S06]  /*26e0*/  UMOV UR13, 0x3fb11e52 ;  /* 0x3fb11e52000d7882 */ /* 0x000fcc0000000000 */
[----:B------:R-:W-:Y:S01]  /*26f0*/  DFMA R10, R8, R10, UR12 ;  /* 0x0000000c080a7e2b */ /* 0x000fe2000800000a */
[----:B------:R-:W-:Y:S01]  /*2700*/  UMOV UR12, 0x3526861b ;  /* 0x3526861b000c7882 */ /* 0x000fe20000000000 */
[----:B------:R-:W-:-:S06]  /*2710*/  UMOV UR13, 0x3f924eaf ;  /* 0x3f924eaf000d7882 */ /* 0x000fcc0000000000 */
[----:B------:R-:W-:Y:S01]  /*2720*/  DFMA R10, R8, R10, -UR12 ;  /* 0x8000000c080a7e2b */ /* 0x000fe2000800000a */
[----:B------:R-:W-:Y:S01]  /*2730*/  UMOV UR12, 0xa31e6cb7 ;  /* 0xa31e6cb7000c7882 */ /* 0x000fe20000000000 */
[----:B------:R-:W-:-:S06]  /*2740*/  UMOV UR13, 0x3f91df02 ;  /* 0x3f91df02000d7882 */ /* 0x000fcc0000000000 */
[----:B------:R-:W-:Y:S01]  /*2750*/  DFMA R10, R8, R10, UR12 ;  /* 0x0000000c080a7e2b */ /* 0x000fe2000800000a */
        /* <DEDUP_REMOVED lines=26> */
[----:B------:R-:W-:Y:S01]  /*2900*/  DMUL R10, R8, R10 ;  /* 0x0000000a080a7228 */ /* 0x000fe20000000000 */
[----:B------:R-:W-:Y:S02]  /*2910*/  @!P0 IMAD.MOV.U32 R8, RZ, RZ, 0x33145c07 ;  /* 0x33145c07ff088424 */ /* 0x000fe400078e00ff */
[----:B------:R-:W-:-:S05]  /*2920*/  @!P0 IMAD.MOV.U32 R9, RZ, RZ, 0x3c91a626 ;  /* 0x3c91a626ff098424 */ /* 0x000fca00078e00ff */
[----:B------:R-:W-:Y:S01]  /*2930*/  DFMA R16, R10, |R16|, |R16| ;  /* 0x400000100a10722b */ /* 0x000fe20000000410 */
[----:B------:R-:W-:Y:S02]  /*2940*/  @P0 IMAD.MOV.U32 R10, RZ, RZ, 0x33145c07 ;  /* 0x33145c07ff0a0424 */ /* 0x000fe400078e00ff */
[----:B------:R-:W-:-:S05]  /*2950*/  @P0 IMAD.MOV.U32 R11, RZ, RZ, 0x3c91a626 ;  /* 0x3c91a626ff0b0424 */ /* 0x000fca00078e00ff */
[C---:B------:R-:W-:Y:S02]  /*2960*/  @!P0 DADD R8, R16.reuse, R8 ;  /* 0x0000000010088229 */ /* 0x040fe40000000008 */
[----:B------:R-:W-:-:S06]  /*2970*/  @P0 DADD R10, R16, -R10 ;  /* 0x00000000100a0229 */ /* 0x000fcc000000080a */
[----:B------:R-:W-:Y:S02]  /*2980*/  @!P0 DADD R8, R8, UR12 ;  /* 0x0000000c08088e29 */ /* 0x000fe40008000000 */
[----:B------:R-:W-:Y:S01]  /*2990*/  @P0 DADD R8, -R10, UR12 ;  /* 0x0000000c0a080e29 */ /* 0x000fe20008000100 */
[----:B------:R-:W-:Y:S10]  /*29a0*/  BRA `(.L_x_40) ;  /* 0x0000000400207947 */ /* 0x000ff40003800000 */
.L_x_39:
[----:B------:R-:W-:Y:S01]  /*29b0*/  DADD R8, -|R16|, 1 ;  /* 0x3ff0000010087429 */ /* 0x000fe20000000300 */
[----:B------:R-:W-:Y:S01]  /*29c0*/  IMAD.MOV.U32 R10, RZ, RZ, 0x66faac4b ;  /* 0x66faac4bff0a7424 */ /* 0x000fe200078e00ff */
[----:B------:R-:W-:Y:S01]  /*29d0*/  UMOV UR12, 0x71155f70 ;  /* 0x71155f70000c7882 */ /* 0x000fe20000000000 */
[----:B------:R-:W-:Y:S01]  /*29e0*/  IMAD.MOV.U32 R11, RZ, RZ, 0x3ebac2fe ;  /* 0x3ebac2feff0b7424 */ /* 0x000fe200078e00ff */
[----:B------:R-:W-:-:S05]  /*29f0*/  UMOV UR13, 0x3ec715b3 ;  /* 0x3ec715b3000d7882 */ /* 0x000fca0000000000 */
[----:B------:R-:W-:Y:S01]  /*2a00*/  DFMA R10, R8, UR12, -R10 ;  /* 0x0000000c080a7c2b */ /* 0x000fe2000800080a */
[----:B------:R-:W-:Y:S01]  /*2a10*/  UMOV UR12, 0x8efcd9b8 ;  /* 0x8efcd9b8000c7882 */ /* 0x000fe20000000000 */
[----:B------:R-:W-:Y:S01]  /*2a20*/  UMOV UR13, 0x3ed9a9b8 ;  /* 0x3ed9a9b8000d7882 */ /* 0x000fe20000000000 */
[----:B------:R-:W-:-:S05]  /*2a30*/  ISETP.GE.AND P0, PT, R9, 0x1, PT ;  /* 0x000000010900780c */ /* 0x000fca0003f06270 */
[----:B------:R-:W-:Y:S01]  /*2a40*/  DFMA R10, R8, R10, UR12 ;  /* 0x0000000c080a7e2b */ /* 0x000fe2000800000a */
[----:B------:R-:W-:Y:S01]  /*2a50*/  UMOV UR12, 0xa8a0c4c3 ;  /* 0xa8a0c4c3000c7882 */ /* 0x000fe20000000000 */
[----:B------:R-:W-:-:S06]  /*2a60*/  UMOV UR13, 0x3edd0f40 ;  /* 0x3edd0f40000d7882 */ /* 0x000fcc0000000000 */
[----:B------:R-:W-:Y:S01]  /*2a70*/  DFMA R12, R8, R10, UR12 ;  /* 0x0000000c080c7e2b */ /* 0x000fe2000800000a */
[----:B------:R-:W-:Y:S01]  /*2a80*/  UMOV UR12, 0xfa9e0e1f ;  /* 0xfa9e0e1f000c7882 */ /* 0x000fe20000000000 */
[----:B------:R-:W-:Y:S01]  /*2a90*/  UMOV UR13, 0x3ef46d4c ;  /* 0x3ef46d4c000d7882 */ /* 0x000fe20000000000 */
[----:B------:R-:W-:Y:S02]  /*2aa0*/  VIADD R11, R9, 0xfff00000 ;  /* 0xfff00000090b7836 */ /* 0x000fe40000000000 */
[----:B------:R-:W-:-:S03]  /*2ab0*/  IMAD.MOV.U32 R10, RZ, RZ, R8 ;  /* 0x000000ffff0a7224 */ /* 0x000fc600078e0008 */
[----:B------:R-:W-:Y:S01]  /*2ac0*/  DFMA R18, R8, R12, UR12 ;  /* 0x0000000c08127e2b */ /* 0x000fe2000800000c */
[----:B------:R-:W-:Y:S01]  /*2ad0*/  UMOV UR12, 0x8d1e2422 ;  /* 0x8d1e2422000c7882 */ /* 0x000fe20000000000 */
[----:B------:R-:W-:Y:S01]  /*2ae0*/  UMOV UR13, 0x3f079c16 ;  /* 0x3f079c16000d7882 */ /* 0x000fe20000000000 */
[----:B------:R-:W0:Y:S01]  /*2af0*/  MUFU.RSQ64H R13, R11 ;  /* 0x0000000b000d7308 */ /* 0x000e220000001c00 */
[----:B------:R-:W-:-:S04]  /*2b00*/  IMAD.MOV.U32 R12, RZ, RZ, RZ ;  /* 0x000000ffff0c7224 */ /* 0x000fc800078e00ff */
[----:B------:R-:W-:Y:S01]  /*2b10*/  DFMA R18, R8, R18, UR12 ;  /* 0x0000000c08127e2b */ /* 0x000fe20008000012 */
[----:B------:R-:W-:Y:S01]  /*2b20*/  UMOV UR12, 0xc3bca540 ;  /* 0xc3bca540000c7882 */ /* 0x000fe20000000000 */
[----:B------:R-:W-:-:S06]  /*2b30*/  UMOV UR13, 0x3f1c9a88 ;  /* 0x3f1c9a88000d7882 */ /* 0x000fcc0000000000 */
[----:B------:R-:W-:Y:S01]  /*2b40*/  DFMA R18, R8, R18, UR12 ;  /* 0x0000000c08127e2b */ /* 0x000fe20008000012 */
[----:B------:R-:W-:Y:S01]  /*2b50*/  UMOV UR12, 0x4bd476df ;  /* 0x4bd476df000c7882 */ /* 0x000fe20000000000 */
[----:B------:R-:W-:Y:S01]  /*2b60*/  UMOV UR13, 0x3f31c4e6 ;  /* 0x3f31c4e6000d7882 */ /* 0x000fe20000000000 */
[----:B0-----:R-:W-:-:S05]  /*2b70*/  DMUL R20, R10, R12 ;  /* 0x0000000c0a147228 */ /* 0x001fca0000000000 */
[----:B------:R-:W-:Y:S01]  /*2b80*/  DFMA R26, R8, R18, UR12 ;  /* 0x0000000c081a7e2b */ /* 0x000fe20008000012 */
[----:B------:R-:W-:Y:S01]  /*2b90*/  UMOV UR12, 0x60009c8f ;  /* 0x60009c8f000c7882 */ /* 0x000fe20000000000 */
[----:B------:R-:W-:Y:S01]  /*2ba0*/  UMOV UR13, 0x3f46e8ba ;  /* 0x3f46e8ba000d7882 */ /* 0x000fe20000000000 */
[----:B------:R-:W-:Y:S01]  /*2bb0*/  VIADD R19, R13, 0xfff00000 ;  /* 0xfff000000d137836 */ /* 0x000fe20000000000 */
[----:B------:R-:W-:Y:S01]  /*2bc0*/  DFMA R24, R20, -R20, R10 ;  /* 0x800000141418722b */ /* 0x000fe2000000000a */
[----:B------:R-:W-:-:S03]  /*2bd0*/  IMAD.MOV.U32 R18, RZ, RZ, RZ ;  /* 0x000000ffff127224 */ /* 0x000fc600078e00ff */
[----:B------:R-:W-:Y:S01]  /*2be0*/  DFMA R26, R8, R26, UR12 ;  /* 0x0000000c081a7e2b */ /* 0x000fe2000800001a */
[----:B------:R-:W-:Y:S01]  /*2bf0*/  UMOV UR12, 0xc62b05a2 ;  /* 0xc62b05a2000c7882 */ /* 0x000fe20000000000 */
[----:B------:R-:W-:Y:S02]  /*2c00*/  UMOV UR13, 0x3f5f1c71 ;  /* 0x3f5f1c71000d7882 */ /* 0x000fe40000000000 */
[----:B------:R-:W-:-:S04]  /*2c10*/  DFMA R24, R18, R24, R20 ;  /* 0x000000181218722b */ /* 0x000fc80000000014 */
[----:B------:R-:W-:Y:S01]  /*2c20*/  DFMA R26, R8, R26, UR12 ;  /* 0x0000000c081a7e2b */ /* 0x000fe2000800001a */
[----:B------:R-:W-:Y:S01]  /*2c30*/  UMOV UR12, 0xb6dc9f2c ;  /* 0xb6dc9f2c000c7882 */ /* 0x000fe20000000000 */
[----:B------:R-:W-:Y:S02]  /*2c40*/  UMOV UR13, 0x3f76db6d ;  /* 0x3f76db6d000d7882 */ /* 0x000fe40000000000 */
[-C--:B------:R-:W-:Y:S02]  /*2c50*/  DFMA R12, R12, -R24.reuse, 1 ;  /* 0x3ff000000c0c742b */ /* 0x080fe40000000818 */
[----:B------:R-:W-:Y:S02]  /*2c60*/  DFMA R10, R24, -R24, R10 ;  /* 0x80000018180a722b */ /* 0x000fe4000000000a */
[----:B------:R-:W-:Y:S01]  /*2c70*/  DFMA R26, R8, R26, UR12 ;  /* 0x0000000c081a7e2b */ /* 0x000fe2000800001a */
[----:B------:R-:W-:Y:S01]  /*2c80*/  UMOV UR12, 0x3333329c ;  /* 0x3333329c000c7882 */ /* 0x000fe20000000000 */
[----:B------:R-:W-:-:S02]  /*2c90*/  UMOV UR13, 0x3f933333 ;  /* 0x3f933333000d7882 */ /* 0x000fc40000000000 */
[----:B------:R-:W-:-:S04]  /*2ca0*/  DFMA R12, R18, R12, R18 ;  /* 0x0000000c120c722b */ /* 0x000fc80000000012 */
[----:B------:R-:W-:Y:S01]  /*2cb0*/  DFMA R26, R8, R26, UR12 ;  /* 0x0000000c081a7e2b */ /* 0x000fe2000800001a */
[----:B------:R-:W-:Y:S01]  /*2cc0*/  UMOV UR12, 0x55555555 ;  /* 0x55555555000c7882 */ /* 0x000fe20000000000 */
[----:B------:R-:W-:Y:S02]  /*2cd0*/  UMOV UR13, 0x3fb55555 ;  /* 0x3fb55555000d7882 */ /* 0x000fe40000000000 */
[----:B------:R-:W-:Y:S02]  /*2ce0*/  DFMA R10, R12, R10, R24 ;  /* 0x0000000a0c0a722b */ /* 0x000fe40000000018 */
[----:B------:R-:W-:Y:S02]  /*2cf0*/  DMUL R12, RZ, |R16| ;  /* 0x40000010ff0c7228 */ /* 0x000fe40000000000 */
[----:B------:R-:W-:Y:S01]  /*2d00*/  DFMA R26, R8, R26, UR12 ;  /* 0x0000000c081a7e2b */ /* 0x000fe2000800001a */
[----:B------:R-:W-:Y:S01]  /*2d10*/  UMOV UR12, 0x33145c07 ;  /* 0x33145c07000c7882 */ /* 0x000fe20000000000 */
[----:B------:R-:W-:-:S04]  /*2d20*/  UMOV UR13, 0x3ca1a626 ;  /* 0x3ca1a626000d7882 */ /* 0x000fc80000000000 */
[----:B------:R-:W-:Y:S02]  /*2d30*/  VIADD R11, R11, 0x100000 ;  /* 0x001000000b0b7836 */ /* 0x000fe40000000000 */
[----:B------:R-:W-:-:S08]  /*2d40*/  DMUL R26, R8, R26 ;  /* 0x0000001a081a7228 */ /* 0x000fd00000000000 */
[----:B------:R-:W-:-:S10]  /*2d50*/  DFMA R26, R10, R26, R10 ;  /* 0x0000001a0a1a722b */ /* 0x000fd4000000000a */
[----:B------:R-:W-:Y:S02]  /*2d60*/  FSEL R12, R12, R26, !P0 ;  /* 0x0000001a0c0c7208 */ /* 0x000fe40004000000 */
[----:B------:R-:W-:Y:S02]  /*2d70*/  FSEL R13, R13, R27, !P0 ;  /* 0x0000001b0d0d7208 */ /* 0x000fe40004000000 */
[----:B------:R-:W-:-:S04]  /*2d80*/  ISETP.GE.AND P0, PT, R9, RZ, PT ;  /* 0x000000ff0900720c */ /* 0x000fc80003f06270 */
[----:B------:R-:W-:-:S10]  /*2d90*/  DMUL R10, R12, +INF ;  /* 0x7ff000000c0a7828 */ /* 0x000fd40000000000 */
[----:B------:R-:W-:Y:S02]  /*2da0*/  FSEL R10, R10, R12, !P0 ;  /* 0x0000000c0a0a7208 */ /* 0x000fe40004000000 */
[----:B------:R-:W-:Y:S02]  /*2db0*/  FSEL R11, R11, R13, !P0 ;  /* 0x0000000d0b0b7208 */ /* 0x000fe40004000000 */
[----:B------:R-:W-:-:S04]  /*2dc0*/  ISETP.GE.AND P0, PT, R17, RZ, PT ;  /* 0x000000ff1100720c */ /* 0x000fc80003f06270 */
[----:B------:R-:W-:Y:S01]  /*2dd0*/  DADD R8, R10, -UR12 ;  /* 0x8000000c0a087e29 */ /* 0x000fe20008000000 */
[----:B------:R-:W-:Y:S01]  /*2de0*/  UMOV UR12, 0x54442d18 ;  /* 0x54442d18000c7882 */ /* 0x000fe20000000000 */
[----:B------:R-:W-:-:S06]  /*2df0*/  UMOV UR13, 0x400921fb ;  /* 0x400921fb000d7882 */ /* 0x000fcc0000000000 */
[----:B------:R-:W-:-:S10]  /*2e00*/  DADD R8, -R8, UR12 ;  /* 0x0000000c08087e29 */ /* 0x000fd40008000100 */
[----:B------:R-:W-:Y:S02]  /*2e10*/  FSEL R8, R8, R10, !P0 ;  /* 0x0000000a08087208 */ /* 0x000fe40004000000 */
[----:B------:R-:W-:-:S07]  /*2e20*/  FSEL R9, R9, R11, !P0 ;  /* 0x0000000b09097208 */ /* 0x000fce0004000000 */
.L_x_40:
[----:B------:R-:W-:Y:S05]  /*2e30*/  BSYNC.RECONVERGENT B1 ;  /* 0x0000000000017941 */ /* 0x000fea0003800200 */
.L_x_38:
[----:B------:R-:W0:Y:S02]  /*2e40*/  LDC.64 R10, c[0x0][0x3c8] ;  /* 0x0000f200ff0a7b82 */ /* 0x000e240000000a00 */
[----:B0-----:R-:W-:-:S08]  /*2e50*/  DMUL R10, R10, 0.5 ;  /* 0x3fe000000a0a7828 */ /* 0x001fd00000000000 */
[----:B------:R-:W-:-:S14]  /*2e60*/  DSETP.GTU.AND P0, PT, R8, R10, PT ;  /* 0x0000000a0800722a */ /* 0x000fdc0003f0c000 */
[----:B------:R-:W-:-:S04]  /*2e70*/  @!P0 IMAD.WIDE R8, R3, 0x4, R40 ;  /* 0x0000000403088825 */ /* 0x000fc800078e0228 */
[----:B------:R-:W-:Y:S01]  /*2e80*/  @!P0 VIADD R3, R3, 0x1 ;  /* 0x0000000103038836 */ /* 0x000fe20000000000 */
[----:B------:R0:W-:Y:S06]  /*2e90*/  @!P0 STG.E desc[UR6][R8.64], R6 ;  /* 0x0000000608008986 */ /* 0x0001ec000c101906 */
.L_x_33:
[----:B------:R-:W-:Y:S05]  /*2ea0*/  BSYNC.RECONVERGENT B2 ;  /* 0x0000000000027941 */ /* 0x000fea0003800200 */
.L_x_32:
[----:B------:R-:W-:Y:S01]  /*2eb0*/  IADD3 R4, P0, PT, R4, 0x4, RZ ;  /* 0x0000000404047810 */ /* 0x000fe20007f1e0ff */
[----:B0-----:R-:W-:Y:S01]  /*2ec0*/  VIADD R6, R6, 0x1 ;  /* 0x0000000106067836 */ /* 0x001fe20000000000 */
[----:B------:R-:W-:-:S03]  /*2ed0*/  IADD3 R14, P1, PT, R14, 0x10, RZ ;  /* 0x000000100e0e7810 */ /* 0x000fc60007f3e0ff */
[----:B------:R-:W-:Y:S01]  /*2ee0*/  IMAD.X R5, RZ, RZ, R5, P0 ;  /* 0x000000ffff057224 */ /* 0x000fe200000e0605 */
[----:B------:R-:W-:Y:S01]  /*2ef0*/  IADD3.X R15, PT, PT, RZ, R15, RZ, P1, !PT ;  /* 0x0000000fff0f7210 */ /* 0x000fe20000ffe4ff */
[----:B------:R-:W-:Y:S08]  /*2f00*/  @P3 BRA `(.L_x_41) ;  /* 0xffffffe800703947 */ /* 0x000ff0000383ffff */
.L_x_23:
[----:B------:R-:W-:Y:S05]  /*2f10*/  BSYNC.RECONVERGENT B3 ;  /* 0x0000000000037941 */ /* 0x000fea0003800200 */
.L_x_22:
[----:B------:R-:W0:Y:S02]  /*2f20*/  LDCU UR12, c[0x0][0x3ac] ;  /* 0x00007580ff0c77ac */ /* 0x000e240008000800 */
[----:B0-----:R-:W-:-:S09]  /*2f30*/  UISETP.GE.AND UP0, UPT, UR12, 0x1, UPT ;  /* 0x000000010c00788c */ /* 0x001fd2000bf06270 */
[----:B------:R-:W-:Y:S05]  /*2f40*/  BRA.U !UP0, `(.L_x_42) ;  /* 0x0000006d089c7547 */ /* 0x000fea000b800000 */
[----:B------:R-:W-:-:S07]  /*2f50*/  IMAD.MOV.U32 R4, RZ, RZ, RZ ;  /* 0x000000ffff047224 */ /* 0x000fce00078e00ff */
.L_x_130:
[----:B01----:R-:W0:Y:S01]  /*2f60*/  LDC.64 R8, c[0x0][0x3a0] ;  /* 0x0000e800ff087b82 */ /* 0x003e220000000a00 */
[----:B------:R-:W-:Y:S01]  /*2f70*/  ISETP.GE.AND P0, PT, R2, 0x1, PT ;  /* 0x000000010200780c */ /* 0x000fe20003f06270 */
[----:B------:R-:W-:Y:S01]  /*2f80*/  BSSY.RECONVERGENT B5, `(.L_x_43) ;  /* 0x00001c6000057945 */ /* 0x000fe20003800200 */
[----:B------:R-:W-:Y:S02]  /*2f90*/  IMAD.MOV.U32 R45, RZ, RZ, -0x1 ;  /* 0xffffffffff2d7424 */ /* 0x000fe400078e00ff */
[----:B0-----:R-:W-:-:S09]  /*2fa0*/  IMAD.WIDE.U32 R8, R4, 0x10, R8 ;  /* 0x0000001004087825 */ /* 0x001fd200078e0008 */
[----:B------:R-:W-:Y:S05]  /*2fb0*/  @!P0 BRA `(.L_x_44) ;  /* 0x0000001c00088947 */ /* 0x000fea0003800000 */
[----:B------:R-:W2:Y:S04]  /*2fc0*/  LDG.E.64 R16, desc[UR6][R22.64+0x10] ;  /* 0x0000100616107981 */ /* 0x000ea8000c1e1b00 */
[----:B------:R-:W2:Y:S04]  /*2fd0*/  LDG.E.64 R6, desc[UR6][R8.64+0x8] ;  /* 0x0000080608067981 */ /* 0x000ea8000c1e1b00 */
[----:B------:R0:W5:Y:S04]  /*2fe0*/  LDG.E.64 R10, desc[UR6][R22.64] ;  /* 0x00000006160a7981 */ /* 0x000168000c1e1b00 */
[----:B------:R0:W5:Y:S04]  /*2ff0*/  LDG.E.64 R12, desc[UR6][R22.64+0x8] ;  /* 0x00000806160c7981 */ /* 0x000168000c1e1b00 */
[----:B------:R0:W5:Y:S01]  /*3000*/  LDG.E.64 R14, desc[UR6][R8.64] ;  /* 0x00000006080e7981 */ /* 0x000162000c1e1b00 */
[----:B------:R-:W-:Y:S01]  /*3010*/  UMOV UR12, 0x6dc9c883 ;  /* 0x6dc9c883000c7882 */ /* 0x000fe20000000000 */
[----:B------:R-:W-:Y:S01]  /*3020*/  UMOV UR13, 0x3fe45f30 ;  /* 0x3fe45f30000d7882 */ /* 0x000fe20000000000 */
[----:B------:R-:W-:Y:S01]  /*3030*/  ISETP.NE.AND P0, PT, R2, 0x1, PT ;  /* 0x000000010200780c */ /* 0x000fe20003f05270 */
[----:B------:R-:W-:Y:S01]  /*3040*/  BSSY.RECONVERGENT B4, `(.L_x_45) ;  /* 0x000012f000047945 */ /* 0x000fe20003800200 */
[----:B------:R-:W-:-:S02]  /*3050*/  IMAD.MOV.U32 R45, RZ, RZ, -0x1 ;  /* 0xffffffffff2d7424 */ /* 0x000fc400078e00ff */
[----:B------:R-:W-:Y:S02]  /*3060*/  IMAD.MOV.U32 R46, RZ, RZ, 0x0 ;  /* 0x00000000ff2e7424 */ /* 0x000fe400078e00ff */
[----:B------:R-:W-:Y:S01]  /*3070*/  IMAD.MOV.U32 R47, RZ, RZ, 0x412e8480 ;  /* 0x412e8480ff2f7424 */ /* 0x000fe200078e00ff */
[----:B--2---:R-:W-:-:S08]  /*3080*/  DADD R16, R16, R6 ;  /* 0x0000000010107229 */ /* 0x004fd00000000006 */
[----:B------:R-:W-:Y:S01]  /*3090*/  DMUL R6, R16, UR12 ;  /* 0x0000000c10067c28 */ /* 0x000fe20008000000 */
[----:B------:R-:W-:Y:S01]  /*30a0*/  UMOV UR12, 0x54442d18 ;  /* 0x54442d18000c7882 */ /* 0x000fe20000000000 */
[----:B------:R-:W-:Y:S01]  /*30b0*/  UMOV UR13, 0x3ff921fb ;  /* 0x3ff921fb000d7882 */ /* 0x000fe20000000000 */
[----:B------:R-:W-:-:S03]  /*30c0*/  DMUL R36, RZ, R16 ;  /* 0x00000010ff247228 */ /* 0x000fc60000000000 */
[----:B------:R1:W2:Y:S02]  /*30d0*/  F2I.F64 R5, R6 ;  /* 0x0000000600057311 */ /* 0x0002a40000301100 */
[----:B-1----:R-:W-:-:S06]  /*30e0*/  IMAD.MOV.U32 R6, RZ, RZ, RZ ;  /* 0x000000ffff067224 */ /* 0x002fcc00078e00ff */
[----:B--2---:R-:W1:Y:S02]  /*30f0*/  I2F.F64 R18, R5 ;  /* 0x0000000500127312 */ /* 0x004e640000201c00 */
[----:B-1----:R-:W-:Y:S01]  /*3100*/  DFMA R20, R18, -UR12, R16 ;  /* 0x8000000c12147c2b */ /* 0x002fe20008000010 */
[----:B------:R-:W-:Y:S01]  /*3110*/  UMOV UR12, 0x33145c00 ;  /* 0x33145c00000c7882 */ /* 0x000fe20000000000 */
[----:B------:R-:W-:-:S06]  /*3120*/  UMOV UR13, 0x3c91a626 ;  /* 0x3c91a626000d7882 */ /* 0x000fcc0000000000 */
[----:B------:R-:W-:Y:S01]  /*3130*/  DFMA R20, R18, -UR12, R20 ;  /* 0x8000000c12147c2b */ /* 0x000fe20008000014 */
[----:B------:R-:W-:Y:S01]  /*3140*/  UMOV UR12, 0x252049c0 ;  /* 0x252049c0000c7882 */ /* 0x000fe20000000000 */
[----:B------:R-:W-:-:S06]  /*3150*/  UMOV UR13, 0x397b839a ;  /* 0x397b839a000d7882 */ /* 0x000fcc0000000000 */
[----:B------:R-:W-:Y:S01]  /*3160*/  DFMA R18, R18, -UR12, R20 ;  /* 0x8000000c12127c2b */ /* 0x000fe20008000014 */
[----:B0-----:R-:W-:Y:S10]  /*3170*/  @!P0 BRA `(.L_x_46) ;  /* 0x00000010006c8947 */ /* 0x001ff40003800000 */
[C---:B------:R-:W-:Y:S01]  /*3180*/  DSETP.NEU.AND P0, PT, |R16|.reuse, +INF , PT ;  /* 0x7ff000001000742a */ /* 0x040fe20003f0d200 */
[----:B------:R-:W-:Y:S01]  /*3190*/  BSSY.RECONVERGENT B3, `(.L_x_47) ;  /* 0x0000118000037945 */ /* 0x000fe20003800200 */
[----:B------:R-:W-:Y:S02]  /*31a0*/  IMAD.MOV.U32 R45, RZ, RZ, -0x1 ;  /* 0xffffffffff2d7424 */ /* 0x000fe400078e00ff */
[----:B------:R-:W-:Y:S02]  /*31b0*/  IMAD.MOV.U32 R6, RZ, RZ, RZ ;  /* 0x000000ffff067224 */ /* 0x000fe400078e00ff */
[----:B------:R-:W-:Y:S01]  /*31c0*/  DSETP.LTU.OR P3, PT, |R16|, 2.14748364800000000000e+09, !P0 ;  /* 0x41e000001000742a */ /* 0x000fe20004769600 */
[----:B------:R-:W-:Y:S01]  /*31d0*/  IMAD.MOV.U32 R46, RZ, RZ, 0x0 ;  /* 0x00000000ff2e7424 */ /* 0x000fe200078e00ff */
[----:B------:R-:W-:Y:S01]  /*31e0*/  FSEL R20, R36, R18, !P0 ;  /* 0x0000001224147208 */ /* 0x000fe20004000000 */
[----:B------:R-:W-:Y:S01]  /*31f0*/  IMAD.MOV.U32 R47, RZ, RZ, 0x412e8480 ;  /* 0x412e8480ff2f7424 */ /* 0x000fe200078e00ff */
[----:B------:R-:W-:-:S02]  /*3200*/  FSEL R21, R37, R19, !P0 ;  /* 0x0000001325157208 */ /* 0x000fc40004000000 */
[----:B------:R-:W-:-:S08]  /*3210*/  SEL R7, R5, RZ, P0 ;  /* 0x000000ff05077207 */ /* 0x000fd00000000000 */
.L_x_64:
[----:B------:R-:W-:Y:S01]  /*3220*/  DSETP.NEU.AND P0, PT, |R16|, +INF , PT ;  /* 0x7ff000001000742a */ /* 0x000fe20003f0d200 */
[----:B------:R-:W-:Y:S01]  /*3230*/  BSSY.RECONVERGENT B6, `(.L_x_48) ;  /* 0x0000013000067945 */ /* 0x000fe20003800200 */
[----:B------:R-:W-:Y:S02]  /*3240*/  IMAD.MOV.U32 R44, RZ, RZ, 0x1 ;  /* 0x00000001ff2c7424 */ /* 0x000fe400078e00ff */
[----:B------:R-:W-:Y:S02]  /*3250*/  IMAD.MOV.U32 R42, RZ, RZ, R36 ;  /* 0x000000ffff2a7224 */ /* 0x000fe400078e0024 */
[----:B------:R-:W-:-:S08]  /*3260*/  IMAD.MOV.U32 R43, RZ, RZ, R37 ;  /* 0x000000ffff2b7224 */ /* 0x000fd000078e0025 */
[----:B------:R-:W-:Y:S05]  /*3270*/  @!P0 BRA `(.L_x_49) ;  /* 0x0000000000388947 */ /* 0x000fea0003800000 */
[----:B------:R-:W-:Y:S01]  /*3280*/  DSETP.GE.AND P0, PT, |R16|, 2.14748364800000000000e+09, PT ;  /* 0x41e000001000742a */ /* 0x000fe20003f06200 */
[----:B------:R-:W-:Y:S01]  /*3290*/  BSSY.RECONVERGENT B7, `(.L_x_50) ;  /* 0x000000b000077945 */ /* 0x000fe20003800200 */
[----:B------:R-:W-:Y:S02]  /*32a0*/  IMAD.MOV.U32 R26, RZ, RZ, R5 ;  /* 0x000000ffff1a7224 */ /* 0x000fe400078e0005 */
[----:B------:R-:W-:Y:S02]  /*32b0*/  IMAD.MOV.U32 R42, RZ, RZ, R18 ;  /* 0x000000ffff2a7224 */ /* 0x000fe400078e0012 */
[----:B------:R-:W-:-:S08]  /*32c0*/  IMAD.MOV.U32 R43, RZ, RZ, R19 ;  /* 0x000000ffff2b7224 */ /* 0x000fd000078e0013 */
[----:B------:R-:W-:Y:S05]  /*32d0*/  @!P0 BRA `(.L_x_51) ;  /* 0x0000000000188947 */ /* 0x000fea0003800000 */
[----:B------:R-:W-:Y:S01]  /*32e0*/  IMAD.MOV.U32 R28, RZ, RZ, R16 ;  /* 0x000000ffff1c7224 */ /* 0x000fe200078e0010 */
[----:B------:R-:W-:Y:S01]  /*32f0*/  MOV R54, 0x3320 ;  /* 0x0000332000367802 */ /* 0x000fe20000000f00 */
[----:B------:R-:W-:-:S07]  /*3300*/  IMAD.MOV.U32 R53, RZ, RZ, R17 ;  /* 0x000000ffff357224 */ /* 0x000fce00078e0011 */
[----:B-----5:R-:W-:Y:S05]  /*3310*/  CALL.REL.NOINC `($_Z6updatePdiPiiPA2_diiS_dddi$__internal_trig_reduction_slowpathd) ;  /* 0x0000008400707944 */ /* 0x020fea0003c00000 */
[----:B------:R-:W-:Y:S02]  /*3320*/  IMAD.MOV.U32 R42, RZ, RZ, R28 ;  /* 0x000000ffff2a7224 */ /* 0x000fe400078e001c */
[----:B------:R-:W-:-:S07]  /*3330*/  IMAD.MOV.U32 R43, RZ, RZ, R29 ;  /* 0x000000ffff2b7224 */ /* 0x000fce00078e001d */
.L_x_51:
[----:B------:R-:W-:Y:S05]  /*3340*/  BSYNC.RECONVERGENT B7 ;  /* 0x0000000000077941 */ /* 0x000fea0003800200 */
.L_x_50:
[----:B------:R-:W-:-:S07]  /*3350*/  VIADD R44, R26, 0x1 ;  /* 0x000000011a2c7836 */ /* 0x000fce0000000000 */
.L_x_49:
[----:B------:R-:W-:Y:S05]  /*3360*/  BSYNC.RECONVERGENT B6 ;  /* 0x0000000000067941 */ /* 0x000fea0003800200 */
.L_x_48:
[----:B------:R-:W0:Y:S01]  /*3370*/  LDCU.64 UR12, c[0x4][0x8] ;  /* 0x01000100ff0c77ac */ /* 0x000e220008000a00 */
[----:B------:R-:W-:-:S05]  /*3380*/  IMAD.SHL.U32 R24, R44, 0x40, RZ ;  /* 0x000000402c187824 */ /* 0x000fca00078e00ff */
[----:B------:R-:W-:-:S04]  /*3390*/  LOP3.LUT R24, R24, 0x40, RZ, 0xc0, !PT ;  /* 0x0000004018187812 */ /* 0x000fc800078ec0ff */
[----:B0-----:R-:W-:-:S04]  /*33a0*/  IADD3 R50, P0, PT, R24, UR12, RZ ;  /* 0x0000000c18327c10 */ /* 0x001fc8000ff1e0ff */
[----:B------:R-:W-:-:S05]  /*33b0*/  IADD3.X R51, PT, PT, RZ, UR13, RZ, P0, !PT ;  /* 0x0000000dff337c10 */ /* 0x000fca00087fe4ff */
[----:B------:R-:W2:Y:S04]  /*33c0*/  LDG.E.128.CONSTANT R24, desc[UR6][R50.64] ;  /* 0x0000000632187981 */ /* 0x000ea8000c1e9d00 */
[----:B------:R-:W3:Y:S04]  /*33d0*/  LDG.E.128.CONSTANT R28, desc[UR6][R50.64+0x10] ;  /* 0x00001006321c7981 */ /* 0x000ee8000c1e9d00 */
[----:B------:R0:W4:Y:S01]  /*33e0*/  LDG.E.128.CONSTANT R32, desc[UR6][R50.64+0x20] ;  /* 0x0000200632207981 */ /* 0x000122000c1e9d00 */
[----:B------:R-:W-:Y:S01]  /*33f0*/  LOP3.LUT R48, R44, 0x1, RZ, 0xc0, !PT ;  /* 0x000000012c307812 */ /* 0x000fe200078ec0ff */
[----:B------:R-:W-:Y:S01]  /*3400*/  IMAD.MOV.U32 R52, RZ, RZ, 0x20fd8164 ;  /* 0x20fd8164ff347424 */ /* 0x000fe200078e00ff */
[----:B------:R-:W-:Y:S01]  /*3410*/  BSSY.RECONVERGENT B6, `(.L_x_52) ;  /* 0x0000020000067945 */ /* 0x000fe20003800200 */
[----:B------:R-:W-:Y:S01]  /*3420*/  IMAD.MOV.U32 R53, RZ, RZ, 0x3da8ff83 ;  /* 0x3da8ff83ff357424 */ /* 0x000fe200078e00ff */
[----:B------:R-:W-:Y:S01]  /*3430*/  ISETP.NE.U32.AND P0, PT, R48, 0x1, PT ;  /* 0x000000013000780c */ /* 0x000fe20003f05070 */
[----:B------:R-:W-:-:S03]  /*3440*/  DMUL R48, R42, R42 ;  /* 0x0000002a2a307228 */ /* 0x000fc60000000000 */
[----:B------:R-:W-:Y:S01]  /*3450*/  FSEL R52, R52, -8.06006814911005101289e+34, !P0 ;  /* 0xf9785eba34347808 */ /* 0x000fe20004000000 */
[----:B0-----:R-:W-:Y:S01]  /*3460*/  IMAD.MOV.U32 R50, RZ, RZ, R20 ;  /* 0x000000ffff327224 */ /* 0x001fe200078e0014 */
[----:B------:R-:W-:Y:S01]  /*3470*/  FSEL R53, -R53, 0.11223486810922622681, !P0 ;  /* 0x3de5db6535357808 */ /* 0x000fe20004000100 */
[----:B------:R-:W-:-:S05]  /*3480*/  IMAD.MOV.U32 R51, RZ, RZ, R21 ;  /* 0x000000ffff337224 */ /* 0x000fca00078e0015 */
        /* <DEDUP_REMOVED lines=11> */
[----:B------:R-:W-:-:S03]  /*3540*/  IMAD.MOV.U32 R44, RZ, RZ, R7 ;  /* 0x000000ffff2c7224 */ /* 0x000fc600078e0007 */
[----:B------:R-:W-:-:S10]  /*3550*/  DADD R24, RZ, -R26 ;  /* 0x00000000ff187229 */ /* 0x000fd4000000081a */
[----:B------:R-:W-:Y:S02]  /*3560*/  FSEL R48, R26, R24, !P0 ;  /* 0x000000181a307208 */ /* 0x000fe40004000000 */
[----:B------:R-:W-:-:S06]  /*3570*/  FSEL R49, R27, R25, !P0 ;  /* 0x000000191b317208 */ /* 0x000fcc0004000000 */
[----:B-----5:R-:W-:Y:S01]  /*3580*/  DFMA R48, R14, R48, R10 ;  /* 0x000000300e30722b */ /* 0x020fe2000000000a */
[----:B------:R-:W-:Y:S10]  /*3590*/  @P3 BRA `(.L_x_53) ;  /* 0x00000000001c3947 */ /* 0x000ff40003800000 */
[----:B------:R-:W-:Y:S01]  /*35a0*/  IMAD.MOV.U32 R28, RZ, RZ, R16 ;  /* 0x000000ffff1c7224 */ /* 0x000fe200078e0010 */
[----:B------:R-:W-:Y:S01]  /*35b0*/  MOV R54, 0x35e0 ;  /* 0x000035e000367802 */ /* 0x000fe20000000f00 */
[----:B------:R-:W-:-:S07]  /*35c0*/  IMAD.MOV.U32 R53, RZ, RZ, R17 ;  /* 0x000000ffff357224 */ /* 0x000fce00078e0011 */
[----:B------:R-:W-:Y:S05]  /*35d0*/  CALL.REL.NOINC `($_Z6updatePdiPiiPA2_diiS_dddi$__internal_trig_reduction_slowpathd) ;  /* 0x0000008000c07944 */ /* 0x000fea0003c00000 */
[----:B------:R-:W-:Y:S02]  /*35e0*/  IMAD.MOV.U32 R44, RZ, RZ, R26 ;  /* 0x000000ffff2c7224 */ /* 0x000fe400078e001a */
[----:B------:R-:W-:Y:S02]  /*35f0*/  IMAD.MOV.U32 R50, RZ, RZ, R28 ;  /* 0x000000ffff327224 */ /* 0x000fe400078e001c */
[----:B------:R-:W-:-:S07]  /*3600*/  IMAD.MOV.U32 R51, RZ, RZ, R29 ;  /* 0x000000ffff337224 */ /* 0x000fce00078e001d */
.L_x_53:
[----:B------:R-:W-:Y:S05]  /*3610*/  BSYNC.RECONVERGENT B6 ;  /* 0x0000000000067941 */ /* 0x000fea0003800200 */
.L_x_52:
[----:B------:R-:W0:Y:S01]  /*3620*/  LDCU.64 UR12, c[0x4][0x8] ;  /* 0x01000100ff0c77ac */ /* 0x000e220008000a00 */
[----:B------:R-:W-:-:S05]  /*3630*/  IMAD.SHL.U32 R24, R44, 0x40, RZ ;  /* 0x000000402c187824 */ /* 0x000fca00078e00ff */
[----:B------:R-:W-:-:S04]  /*3640*/  LOP3.LUT R24, R24, 0x40, RZ, 0xc0, !PT ;  /* 0x0000004018187812 */ /* 0x000fc800078ec0ff */
[----:B0-----:R-:W-:-:S05]  /*3650*/  IADD3 R60, P0, PT, R24, UR12, RZ ;  /* 0x0000000c183c7c10 */ /* 0x001fca000ff1e0ff */
[----:B------:R-:W-:-:S05]  /*3660*/  IMAD.X R61, RZ, RZ, UR13, P0 ;  /* 0x0000000dff3d7e24 */ /* 0x000fca00080e06ff */
[----:B------:R-:W2:Y:S04]  /*3670*/  LDG.E.128.CONSTANT R24, desc[UR6][R60.64] ;  /* 0x000000063c187981 */ /* 0x000ea8000c1e9d00 */
[----:B------:R-:W3:Y:S04]  /*3680*/  LDG.E.128.CONSTANT R28, desc[UR6][R60.64+0x10] ;  /* 0x000010063c1c7981 */ /* 0x000ee8000c1e9d00 */
[----:B------:R-:W4:Y:S01]  /*3690*/  LDG.E.128.CONSTANT R32, desc[UR6][R60.64+0x20] ;  /* 0x000020063c207981 */ /* 0x000f22000c1e9d00 */
[----:B------:R-:W-:-:S04]  /*36a0*/  IMAD.SHL.U32 R43, R6, 0x2, RZ ;  /* 0x00000002062b7824 */ /* 0x000fc800078e00ff */
[----:B------:R-:W-:-:S05]  /*36b0*/  IMAD.WIDE.U32 R42, R43, 0x8, R22 ;  /* 0x000000082b2a7825 */ /* 0x000fca00078e0016 */
[----:B------:R-:W5:Y:S04]  /*36c0*/  LDG.E.64 R54, desc[UR6][R42.64+0x38] ;  /* 0x000038062a367981 */ /* 0x000f68000c1e1b00 */
[----:B------:R-:W4:Y:S01]  /*36d0*/  LDG.E.64 R52, desc[UR6][R42.64+0x30] ;  /* 0x000030062a347981 */ /* 0x000f22000c1e1b00 */
[----:B------:R-:W-:Y:S01]  /*36e0*/  LOP3.LUT R56, R44, 0x1, RZ, 0xc0, !PT ;  /* 0x000000012c387812 */ /* 0x000fe200078ec0ff */
[----:B------:R-:W-:Y:S01]  /*36f0*/  IMAD.MOV.U32 R58, RZ, RZ, 0x20fd8164 ;  /* 0x20fd8164ff3a7424 */ /* 0x000fe200078e00ff */
[----:B------:R-:W-:Y:S01]  /*3700*/  BSSY.RECONVERGENT B2, `(.L_x_54) ;  /* 0x0000031000027945 */ /* 0x000fe20003800200 */
[----:B------:R-:W-:Y:S01]  /*3710*/  IMAD.MOV.U32 R59, RZ, RZ, 0x3da8ff83 ;  /* 0x3da8ff83ff3b7424 */ /* 0x000fe200078e00ff */
[----:B------:R-:W-:Y:S01]  /*3720*/  ISETP.NE.U32.AND P0, PT, R56, 0x1, PT ;  /* 0x000000013800780c */ /* 0x000fe20003f05070 */
[----:B------:R-:W-:-:S03]  /*3730*/  DMUL R56, R50, R50 ;  /* 0x0000003232387228 */ /* 0x000fc60000000000 */
[----:B------:R-:W-:Y:S02]  /*3740*/  FSEL R58, R58, -8.06006814911005101289e+34, !P0 ;  /* 0xf9785eba3a3a7808 */ /* 0x000fe40004000000 */
[----:B------:R-:W-:-:S06]  /*3750*/  FSEL R59, -R59, 0.11223486810922622681, !P0 ;  /* 0x3de5db653b3b7808 */ /* 0x000fcc0004000100 */
[----:B--2---:R-:W-:-:S08]  /*3760*/  DFMA R24, R56, R58, R24 ;  /* 0x0000003a3818722b */ /* 0x004fd00000000018 */
[----:B------:R-:W-:-:S08]  /*3770*/  DFMA R24, R56, R24, R26 ;  /* 0x000000183818722b */ /* 0x000fd0000000001a */
[----:B---3--:R-:W-:Y:S02]  /*3780*/  DFMA R24, R56, R24, R28 ;  /* 0x000000183818722b */ /* 0x008fe4000000001c */
[----:B----4-:R-:W-:-:S06]  /*3790*/  DADD R48, -R48, R52 ;  /* 0x0000000030307229 */ /* 0x010fcc0000000134 */
[----:B------:R-:W-:-:S08]  /*37a0*/  DFMA R24, R56, R24, R30 ;  /* 0x000000183818722b */ /* 0x000fd0000000001e */
[----:B------:R-:W-:-:S08]  /*37b0*/  DFMA R24, R56, R24, R32 ;  /* 0x000000183818722b */ /* 0x000fd00000000020 */
[----:B------:R-:W-:-:S08]  /*37c0*/  DFMA R24, R56, R24, R34 ;  /* 0x000000183818722b */ /* 0x000fd00000000022 */
[----:B------:R-:W-:Y:S02]  /*37d0*/  DFMA R26, R24, R50, R50 ;  /* 0x00000032181a722b */ /* 0x000fe40000000032 */
[----:B------:R-:W-:-:S10]  /*37e0*/  DFMA R24, R56, R24, 1 ;  /* 0x3ff000003818742b */ /* 0x000fd40000000018 */
[----:B------:R-:W-:Y:S02]  /*37f0*/  FSEL R26, R24, R26, !P0 ;  /* 0x0000001a181a7208 */ /* 0x000fe40004000000 */
[----:B------:R-:W-:Y:S02]  /*3800*/  FSEL R27, R25, R27, !P0 ;  /* 0x0000001b191b7208 */ /* 0x000fe40004000000 */
[----:B------:R-:W-:-:S04]  /*3810*/  LOP3.LUT P0, RZ, R44, 0x2, RZ, 0xc0, !PT ;  /* 0x000000022cff7812 */ /* 0x000fc8000780c0ff */
[----:B------:R-:W-:-:S10]  /*3820*/  DADD R24, RZ, -R26 ;  /* 0x00000000ff187229 */ /* 0x000fd4000000081a */
[----:B------:R-:W-:Y:S01]  /*3830*/  FSEL R24, R26, R24, !P0 ;  /* 0x000000181a187208 */ /* 0x000fe20004000000 */
[----:B------:R-:W-:Y:S01]  /*3840*/  IMAD.MOV.U32 R26, RZ, RZ, 0x0 ;  /* 0x00000000ff1a7424 */ /* 0x000fe200078e00ff */
[----:B------:R-:W-:Y:S01]  /*3850*/  FSEL R25, R27, R25, !P0 ;  /* 0x000000191b197208 */ /* 0x000fe20004000000 */
[----:B------:R-:W-:-:S05]  /*3860*/  IMAD.MOV.U32 R27, RZ, RZ, 0x3fd80000 ;  /* 0x3fd80000ff1b7424 */ /* 0x000fca00078e00ff */
[----:B------:R-:W-:-:S08]  /*3870*/  DFMA R24, R14, R24, R12 ;  /* 0x000000180e18722b */ /* 0x000fd0000000000c */
[----:B-----5:R-:W-:-:S08]  /*3880*/  DADD R24, -R24, R54 ;  /* 0x0000000018187229 */ /* 0x020fd00000000136 */
[----:B------:R-:W-:-:S08]  /*3890*/  DMUL R30, R24, R24 ;  /* 0x00000018181e7228 */ /* 0x000fd00000000000 */
[----:B------:R-:W-:-:S06]  /*38a0*/  DFMA R30, R48, R48, R30 ;  /* 0x00000030301e722b */ /* 0x000fcc000000001e */
        /* <DEDUP_REMOVED lines=22> */
.L_x_55:
[----:B------:R-:W-:Y:S05]  /*3a10*/  BSYNC.RECONVERGENT B2 ;  /* 0x0000000000027941 */ /* 0x000fea0003800200 */
.L_x_54:
[----:B------:R-:W0:Y:S01]  /*3a20*/  LDCU.64 UR12, c[0x0][0x3b8] ;  /* 0x00007700ff0c77ac */ /* 0x000e220008000a00 */
[----:B------:R-:W-:Y:S01]  /*3a30*/  DSETP.NEU.AND P1, PT, |R16|, +INF , PT ;  /* 0x7ff000001000742a */ /* 0x000fe20003f2d200 */
[----:B------:R-:W-:Y:S01]  /*3a40*/  BSSY.RECONVERGENT B6, `(.L_x_56) ;  /* 0x0000018000067945 */ /* 0x000fe20003800200 */
[C---:B------:R-:W-:Y:S01]  /*3a50*/  DSETP.GEU.AND P0, PT, R24.reuse, R46, PT ;  /* 0x0000002e1800722a */ /* 0x040fe20003f0e000 */
[----:B------:R-:W-:Y:S02]  /*3a60*/  IMAD.MOV.U32 R49, RZ, RZ, 0x1 ;  /* 0x00000001ff317424 */ /* 0x000fe400078e00ff */
[----:B------:R-:W-:Y:S02]  /*3a70*/  IMAD.MOV.U32 R50, RZ, RZ, R36 ;  /* 0x000000ffff327224 */ /* 0x000fe400078e0024 */
[----:B------:R-:W-:Y:S01]  /*3a80*/  IMAD.MOV.U32 R51, RZ, RZ, R37 ;  /* 0x000000ffff337224 */ /* 0x000fe200078e0025 */
[----:B0-----:R-:W-:-:S06]  /*3a90*/  DSETP.LE.AND P0, PT, R24, UR12, !P0 ;  /* 0x0000000c18007e2a */ /* 0x001fcc000c703000 */
[----:B------:R-:W-:Y:S02]  /*3aa0*/  FSEL R46, R24, R46, P0 ;  /* 0x0000002e182e7208 */ /* 0x000fe40000000000 */
[----:B------:R-:W-:Y:S02]  /*3ab0*/  FSEL R47, R25, R47, P0 ;  /* 0x0000002f192f7208 */ /* 0x000fe40000000000 */
[----:B------:R-:W-:Y:S01]  /*3ac0*/  SEL R48, R6, R45, P0 ;  /* 0x0000002d06307207 */ /* 0x000fe20000000000 */
[----:B------:R-:W-:Y:S06]  /*3ad0*/  @!P1 BRA `(.L_x_57) ;  /* 0x0000000000389947 */ /* 0x000fec0003800000 */
        /* <DEDUP_REMOVED lines=9> */
[----:B------:R-:W-:Y:S05]  /*3b70*/  CALL.REL.NOINC `($_Z6updatePdiPiiPA2_diiS_dddi$__internal_trig_reduction_slowpathd) ;  /* 0x0000007c00587944 */ /* 0x000fea0003c00000 */
[----:B------:R-:W-:Y:S02]  /*3b80*/  IMAD.MOV.U32 R50, RZ, RZ, R28 ;  /* 0x000000ffff327224 */ /* 0x000fe400078e001c */
[----:B------:R-:W-:-:S07]  /*3b90*/  IMAD.MOV.U32 R51, RZ, RZ, R29 ;  /* 0x000000ffff337224 */ /* 0x000fce00078e001d */
.L_x_59:
[----:B------:R-:W-:Y:S05]  /*3ba0*/  BSYNC.RECONVERGENT B7 ;  /* 0x0000000000077941 */ /* 0x000fea0003800200 */
.L_x_58:
[----:B------:R-:W-:-:S07]  /*3bb0*/  VIADD R49, R26, 0x1 ;  /* 0x000000011a317836 */ /* 0x000fce0000000000 */
.L_x_57:
[----:B------:R-:W-:Y:S05]  /*3bc0*/  BSYNC.RECONVERGENT B6 ;  /* 0x0000000000067941 */ /* 0x000fea0003800200 */
.L_x_56:
        /* <DEDUP_REMOVED lines=23> */
[----:B------:R-:W-:Y:S01]  /*3d40*/  DFMA R24, R44, R24, 1 ;  /* 0x3ff000002c18742b */ /* 0x000fe20000000018 */
[----:B------:R-:W-:Y:S02]  /*3d50*/  IMAD.MOV.U32 R50, RZ, RZ, R20 ;  /* 0x000000ffff327224 */ /* 0x000fe400078e0014 */
[----:B------:R-:W-:-:S07]  /*3d60*/  IMAD.MOV.U32 R51, RZ, RZ, R21 ;  /* 0x000000ffff337224 */ /* 0x000fce00078e0015 */
[----:B------:R-:W-:Y:S02]  /*3d70*/  FSEL R26, R24, R26, !P0 ;  /* 0x0000001a181a7208 */ /* 0x000fe40004000000 */
[----:B------:R-:W-:Y:S02]  /*3d80*/  FSEL R27, R25, R27, !P0 ;  /* 0x0000001b191b7208 */ /* 0x000fe40004000000 */
[----:B------:R-:W-:Y:S01]  /*3d90*/  LOP3.LUT P0, RZ, R49, 0x2, RZ, 0xc0, !PT ;  /* 0x0000000231ff7812 */ /* 0x000fe2000780c0ff */
[----:B------:R-:W-:-:S03]  /*3da0*/  IMAD.MOV.U32 R49, RZ, RZ, R7 ;  /* 0x000000ffff317224 */ /* 0x000fc600078e0007 */
[----:B------:R-:W-:-:S10]  /*3db0*/  DADD R24, RZ, -R26 ;  /* 0x00000000ff187229 */ /* 0x000fd4000000081a */
[----:B------:R-:W-:Y:S02]  /*3dc0*/  FSEL R44, R26, R24, !P0 ;  /* 0x000000181a2c7208 */ /* 0x000fe40004000000 */
[----:B------:R-:W-:-:S06]  /*3dd0*/  FSEL R45, R27, R25, !P0 ;  /* 0x000000191b2d7208 */ /* 0x000fcc0004000000 */
[----:B------:R-:W-:Y:S01]  /*3de0*/  DFMA R44, R14, R44, R10 ;  /* 0x0000002c0e2c722b */ /* 0x000fe2000000000a */
[----:B------:R-:W-:Y:S10]  /*3df0*/  @P3 BRA `(.L_x_61) ;  /* 0x00000000001c3947 */ /* 0x000ff40003800000 */
[----:B------:R-:W-:Y:S01]  /*3e00*/  IMAD.MOV.U32 R28, RZ, RZ, R16 ;  /* 0x000000ffff1c7224 */ /* 0x000fe200078e0010 */
[----:B------:R-:W-:Y:S01]  /*3e10*/  MOV R54, 0x3e40 ;  /* 0x00003e4000367802 */ /* 0x000fe20000000f00 */
[----:B------:R-:W-:-:S07]  /*3e20*/  IMAD.MOV.U32 R53, RZ, RZ, R17 ;  /* 0x000000ffff357224 */ /* 0x000fce00078e0011 */
[----:B------:R-:W-:Y:S05]  /*3e30*/  CALL.REL.NOINC `($_Z6updatePdiPiiPA2_diiS_dddi$__internal_trig_reduction_slowpathd) ;  /* 0x0000007800a87944 */ /* 0x000fea0003c00000 */
[----:B------:R-:W-:Y:S01]  /*3e40*/  IMAD.MOV.U32 R49, RZ, RZ, R26 ;  /* 0x000000ffff317224 */ /* 0x000fe200078e001a */
[----:B------:R-:W-:Y:S01]  /*3e50*/  MOV R50, R28 ;  /* 0x0000001c00327202 */ /* 0x000fe20000000f00 */
[----:B------:R-:W-:-:S07]  /*3e60*/  IMAD.MOV.U32 R51, RZ, RZ, R29 ;  /* 0x000000ffff337224 */ /* 0x000fce00078e001d */
.L_x_61:
[----:B------:R-:W-:Y:S05]  /*3e70*/  BSYNC.RECONVERGENT B6 ;  /* 0x0000000000067941 */ /* 0x000fea0003800200 */
.L_x_60:
[----:B------:R-:W0:Y:S01]  /*3e80*/  LDCU.64 UR12, c[0x4][0x8] ;  /* 0x01000100ff0c77ac */ /* 0x000e220008000a00 */
[----:B------:R-:W-:Y:S01]  /*3e90*/  IMAD.SHL.U32 R24, R49, 0x40, RZ ;  /* 0x0000004031187824 */ /* 0x000fe200078e00ff */
[----:B------:R-:W2:Y:S04]  /*3ea0*/  LDG.E.64 R52, desc[UR6][R42.64+0x48] ;  /* 0x000048062a347981 */ /* 0x000ea8000c1e1b00 */
[----:B------:R-:W-:Y:S01]  /*3eb0*/  LOP3.LUT R24, R24, 0x40, RZ, 0xc0, !PT ;  /* 0x0000004018187812 */ /* 0x000fe200078ec0ff */
[----:B------:R-:W3:Y:S03]  /*3ec0*/  LDG.E.64 R54, desc[UR6][R42.64+0x40] ;  /* 0x000040062a367981 */ /* 0x000ee6000c1e1b00 */
[----:B0-----:R-:W-:-:S05]  /*3ed0*/  IADD3 R58, P0, PT, R24, UR12, RZ ;  /* 0x0000000c183a7c10 */ /* 0x001fca000ff1e0ff */
[----:B------:R-:W-:-:S05]  /*3ee0*/  IMAD.X R59, RZ, RZ, UR13, P0 ;  /* 0x0000000dff3b7e24 */ /* 0x000fca00080e06ff */
[----:B------:R-:W4:Y:S04]  /*3ef0*/  LDG.E.128.CONSTANT R24, desc[UR6][R58.64] ;  /* 0x000000063a187981 */ /* 0x000f28000c1e9d00 */
[----:B------:R-:W5:Y:S04]  /*3f00*/  LDG.E.128.CONSTANT R28, desc[UR6][R58.64+0x10] ;  /* 0x000010063a1c7981 */ /* 0x000f68000c1e9d00 */
[----:B------:R-:W2:Y:S01]  /*3f10*/  LDG.E.128.CONSTANT R32, desc[UR6][R58.64+0x20] ;  /* 0x000020063a207981 */ /* 0x000ea2000c1e9d00 */
[----:B------:R-:W-:Y:S01]  /*3f20*/  LOP3.LUT R56, R49, 0x1, RZ, 0xc0, !PT ;  /* 0x0000000131387812 */ /* 0x000fe200078ec0ff */
[----:B------:R-:W-:-:S02]  /*3f30*/  IMAD.MOV.U32 R60, RZ, RZ, 0x20fd8164 ;  /* 0x20fd8164ff3c7424 */ /* 0x000fc400078e00ff */
[----:B------:R-:W-:Y:S01]  /*3f40*/  IMAD.MOV.U32 R61, RZ, RZ, 0x3da8ff83 ;  /* 0x3da8ff83ff3d7424 */ /* 0x000fe200078e00ff */
[----:B------:R-:W-:Y:S01]  /*3f50*/  ISETP.NE.U32.AND P0, PT, R56, 0x1, PT ;  /* 0x000000013800780c */ /* 0x000fe20003f05070 */
[----:B------:R-:W-:-:S03]  /*3f60*/  DMUL R56, R50, R50 ;  /* 0x0000003232387228 */ /* 0x000fc60000000000 */
[----:B------:R-:W-:Y:S02]  /*3f70*/  FSEL R60, R60, -8.06006814911005101289e+34, !P0 ;  /* 0xf9785eba3c3c7808 */ /* 0x000fe40004000000 */
[----:B------:R-:W-:Y:S01]  /*3f80*/  FSEL R61, -R61, 0.11223486810922622681, !P0 ;  /* 0x3de5db653d3d7808 */ /* 0x000fe20004000100 */
[----:B------:R-:W-:Y:S05]  /*3f90*/  BSSY.RECONVERGENT B2, `(.L_x_62) ;  /* 0x000002c000027945 */ /* 0x000fea0003800200 */
[----:B----4-:R-:W-:-:S08]  /*3fa0*/  DFMA R24, R56, R60, R24 ;  /* 0x0000003c3818722b */ /* 0x010fd00000000018 */
[----:B------:R-:W-:-:S08]  /*3fb0*/  DFMA R24, R56, R24, R26 ;  /* 0x000000183818722b */ /* 0x000fd0000000001a */
[----:B-----5:R-:W-:-:S08]  /*3fc0*/  DFMA R24, R56, R24, R28 ;  /* 0x000000183818722b */ /* 0x020fd0000000001c */
[----:B------:R-:W-:-:S08]  /*3fd0*/  DFMA R24, R56, R24, R30 ;  /* 0x000000183818722b */ /* 0x000fd0000000001e */
[----:B--2---:R-:W-:-:S08]  /*3fe0*/  DFMA R24, R56, R24, R32 ;  /* 0x000000183818722b */ /* 0x004fd00000000020 */
[----:B------:R-:W-:-:S08]  /*3ff0*/  DFMA R24, R56, R24, R34 ;  /* 0x000000183818722b */ /* 0x000fd00000000022 */
[----:B------:R-:W-:Y:S02]  /*4000*/  DFMA R26, R24, R50, R50 ;  /* 0x00000032181a722b */ /* 0x000fe40000000032 */
[----:B------:R-:W-:-:S10]  /*4010*/  DFMA R24, R56, R24, 1 ;  /* 0x3ff000003818742b */ /* 0x000fd40000000018 */
[----:B------:R-:W-:Y:S02]  /*4020*/  FSEL R26, R24, R26, !P0 ;  /* 0x0000001a181a7208 */ /* 0x000fe40004000000 */
[----:B------:R-:W-:-:S06]  /*4030*/  FSEL R27, R25, R27, !P0 ;  /* 0x0000001b191b7208 */ /* 0x000fcc0004000000 */
[----:B------:R-:W-:Y:S01]  /*4040*/  DADD R24, RZ, -R26 ;  /* 0x00000000ff187229 */ /* 0x000fe2000000081a */
[----:B------:R-:W-:-:S09]  /*4050*/  LOP3.LUT P0, RZ, R49, 0x2, RZ, 0xc0, !PT ;  /* 0x0000000231ff7812 */ /* 0x000fd2000780c0ff */
[----:B------:R-:W-:Y:S02]  /*4060*/  FSEL R24, R26, R24, !P0 ;  /* 0x000000181a187208 */ /* 0x000fe40004000000 */
[----:B------:R-:W-:-:S06]  /*4070*/  FSEL R25, R27, R25, !P0 ;  /* 0x000000191b197208 */ /* 0x000fcc0004000000 */
[----:B------:R-:W-:-:S08]  /*4080*/  DFMA R24, R14, R24, R12 ;  /* 0x000000180e18722b */ /* 0x000fd0000000000c */
[----:B------:R-:W-:Y:S02]  /*4090*/  DADD R24, -R24, R52 ;  /* 0x0000000018187229 */ /* 0x000fe40000000134 */
[----:B---3--:R-:W-:-:S06]  /*40a0*/  DADD R44, -R44, R54 ;  /* 0x000000002c2c7229 */ /* 0x008fcc0000000136 */
[----:B------:R-:W-:-:S08]  /*40b0*/  DMUL R24, R24, R24 ;  /* 0x0000001818187228 */ /* 0x000fd00000000000 */
[----:B------:R-:W-:-:S06]  /*40c0*/  DFMA R44, R44, R44, R24 ;  /* 0x0000002c2c2c722b */ /* 0x000fcc0000000018 */
[----:B------:R-:W0:Y:S04]  /*40d0*/  MUFU.RSQ64H R33, R45 ;  /* 0x0000002d00217308 */ /* 0x000e280000001c00 */
[----:B------:R-:W-:Y:S02]  /*40e0*/  VIADD R32, R45, 0xfcb00000 ;  /* 0xfcb000002d207836 */ /* 0x000fe40000000000 */
[----:B------:R-:W-:-:S04]  /*40f0*/  IMAD.MOV.U32 R26, RZ, RZ, 0x0 ;  /* 0x00000000ff1a7424 */ /* 0x000fc800078e00ff */
[----:B0-----:R-:W-:Y:S01]  /*4100*/  DMUL R24, R32, R32 ;  /* 0x0000002020187228 */ /* 0x001fe20000000000 */
[----:B------:R-:W-:-:S07]  /*4110*/  IMAD.MOV.U32 R27, RZ, RZ, 0x3fd80000 ;  /* 0x3fd80000ff1b7424 */ /* 0x000fce00078e00ff */
[----:B------:R-:W-:-:S08]  /*4120*/  DFMA R24, R44, -R24, 1 ;  /* 0x3ff000002c18742b */ /* 0x000fd00000000818 */
[----:B------:R-:W-:Y:S02]  /*4130*/  DFMA R26, R24, R26, 0.5 ;  /* 0x3fe00000181a742b */ /* 0x000fe4000000001a */
[----:B------:R-:W-:-:S08]  /*4140*/  DMUL R24, R32, R24 ;  /* 0x0000001820187228 */ /* 0x000fd00000000000 */
[----:B------:R-:W-:Y:S01]  /*4150*/  DFMA R28, R26, R24, R32 ;  /* 0x000000181a1c722b */ /* 0x000fe20000000020 */
[----:B------:R-:W-:-:S07]  /*4160*/  ISETP.GE.U32.AND P0, PT, R32, 0x7ca00000, PT ;  /* 0x7ca000002000780c */ /* 0x000fce0003f06070 */
[----:B------:R-:W-:Y:S02]  /*4170*/  DMUL R34, R44, R28 ;  /* 0x0000001c2c227228 */ /* 0x000fe40000000000 */
[----:B------:R-:W-:Y:S02]  /*4180*/  VIADD R27, R29, 0xfff00000 ;  /* 0xfff000001d1b7836 */ /* 0x000fe40000000000 */
[----:B------:R-:W-:-:S04]  /*4190*/  IMAD.MOV.U32 R26, RZ, RZ, R28 ;  /* 0x000000ffff1a7224 */ /* 0x000fc800078e001c */
[----:B------:R-:W-:-:S08]  /*41a0*/  DFMA R42, R34, -R34, R44 ;  /* 0x80000022222a722b */ /* 0x000fd0000000002c */
[----:B------:R-:W-:Y:S01]  /*41b0*/  DFMA R24, R42, R26, R34 ;  /* 0x0000001a2a18722b */ /* 0x000fe20000000022 */
[----:B------:R-:W-:Y:S10]  /*41c0*/  @!P0 BRA `(.L_x_63) ;  /* 0x0000000000208947 */ /* 0x000ff40003800000 */
[----:B------:R-:W-:Y:S01]  /*41d0*/  IMAD.MOV.U32 R31, RZ, RZ, R45 ;  /* 0x000000ffff1f7224 */ /* 0x000fe200078e002d */
[----:B------:R-:W-:Y:S01]  /*41e0*/  MOV R24, 0x4240 ;  /* 0x0000424000187802 */ /* 0x000fe20000000f00 */
[----:B------:R-:W-:Y:S02]  /*41f0*/  IMAD.MOV.U32 R30, RZ, RZ, R42 ;  /* 0x000000ffff1e7224 */ /* 0x000fe400078e002a */
[----:B------:R-:W-:Y:S02]  /*4200*/  IMAD.MOV.U32 R29, RZ, RZ, R43 ;  /* 0x000000ffff1d7224 */ /* 0x000fe400078e002b */
[----:B------:R-:W-:Y:S02]  /*4210*/  IMAD.MOV.U32 R26, RZ, RZ, R34 ;  /* 0x000000ffff1a7224 */ /* 0x000fe400078e0022 */
[----:B------:R-:W-:-:S07]  /*4220*/  IMAD.MOV.U32 R25, RZ, RZ, R35 ;  /* 0x000000ffff197224 */ /* 0x000fce00078e0023 */
[----:B------:R-:W-:Y:S05]  /*4230*/  CALL.REL.NOINC `($__internal_2_$__cuda_sm20_dsqrt_rn_f64_mediumpath_v1) ;  /* 0x0000007000f07944 */ /* 0x000fea0003c00000 */
[----:B------:R-:W-:-:S07]  /*4240*/  IMAD.MOV.U32 R24, RZ, RZ, R26 ;  /* 0x000000ffff187224 */ /* 0x000fce00078e001a */
.L_x_63:
[----:B------:R-:W-:Y:S05]  /*4250*/  BSYNC.RECONVERGENT B2 ;  /* 0x0000000000027941 */ /* 0x000fea0003800200 */
.L_x_62:
[----:B------:R-:W0:Y:S01]  /*4260*/  LDCU.64 UR12, c[0x0][0x3b8] ;  /* 0x00007700ff0c77ac */ /* 0x000e220008000a00 */
[----:B------:R-:W-:Y:S01]  /*4270*/  DSETP.GEU.AND P0, PT, R24, R46, PT ;  /* 0x0000002e1800722a */ /* 0x000fe20003f0e000 */
[----:B------:R-:W-:-:S05]  /*4280*/  LOP3.LUT R27, R2, 0x7ffffffe, RZ, 0xc0, !PT ;  /* 0x7ffffffe021b7812 */ /* 0x000fca00078ec0ff */
[----:B0-----:R-:W-:-:S06]  /*4290*/  DSETP.LE.AND P0, PT, R24, UR12, !P0 ;  /* 0x0000000c18007e2a */ /* 0x001fcc000c703000 */
[----:B------:R-:W-:Y:S02]  /*42a0*/  FSEL R46, R24, R46, P0 ;  /* 0x0000002e182e7208 */ /* 0x000fe40000000000 */
[----:B------:R-:W-:-:S06]  /*42b0*/  FSEL R47, R25, R47, P0 ;  /* 0x0000002f192f7208 */ /* 0x000fcc0000000000 */
[C---:B------:R-:W-:Y:S02]  /*42c0*/  @P0 VIADD R48, R6.reuse, 0x1 ;  /* 0x0000000106300836 */ /* 0x040fe40000000000 */
[----:B------:R-:W-:Y:S02]  /*42d0*/  VIADD R6, R6, 0x2 ;  /* 0x0000000206067836 */ /* 0x000fe40000000000 */
[----:B------:R-:W-:-:S03]  /*42e0*/  IMAD.MOV.U32 R45, RZ, RZ, R48 ;  /* 0x000000ffff2d7224 */ /* 0x000fc600078e0030 */
[----:B------:R-:W-:-:S13]  /*42f0*/  ISETP.NE.AND P1, PT, R6, R27, PT ;  /* 0x0000001b0600720c */ /* 0x000fda0003f25270 */
[----:B------:R-:W-:Y:S05]  /*4300*/  @P1 BRA `(.L_x_64) ;  /* 0xffffffec00c41947 */ /* 0x000fea000383ffff */
[----:B------:R-:W-:Y:S05]  /*4310*/  BSYNC.RECONVERGENT B3 ;  /* 0x0000000000037941 */ /* 0x000fea0003800200 */
.L_x_47:
[----:B------:R-:W-:-:S07]  /*4320*/  IMAD.MOV.U32 R6, RZ, RZ, R27 ;  /* 0x000000ffff067224 */ /* 0x000fce00078e001b */
.L_x_46:
[----:B------:R-:W-:Y:S05]  /*4330*/  BSYNC.RECONVERGENT B4 ;  /* 0x0000000000047941 */ /* 0x000fea0003800200 */
.L_x_45:
[----:B------:R-:W-:-:S04]  /*4340*/  LOP3.LUT R7, R2, 0x1, RZ, 0xc0, !PT ;  /* 0x0000000102077812 */ /* 0x000fc800078ec0ff */
[----:B------:R-:W-:-:S13]  /*4350*/  ISETP.NE.U32.AND P0, PT, R7, 0x1, PT ;  /* 0x000000010700780c */ /* 0x000fda0003f05070 */
[----:B------:R-:W-:Y:S05]  /*4360*/  @P0 BRA `(.L_x_44) ;  /* 0x00000008001c0947 */ /* 0x000fea0003800000 */
[----:B------:R-:W-:Y:S01]  /*4370*/  DSETP.NEU.AND P0, PT, |R16|, +INF , PT ;  /* 0x7ff000001000742a */ /* 0x000fe20003f0d200 */
[----:B------:R-:W-:Y:S01]  /*4380*/  BSSY.RECONVERGENT B3, `(.L_x_65) ;  /* 0x0000017000037945 */ /* 0x000fe20003800200 */
[----:B------:R-:W-:Y:S01]  /*4390*/  IMAD.MOV.U32 R44, RZ, RZ, 0x1 ;  /* 0x00000001ff2c7424 */ /* 0x000fe200078e00ff */
[----:B------:R-:W-:Y:S01]  /*43a0*/  MOV R21, R37 ;  /* 0x0000002500157202 */ /* 0x000fe20000000f00 */
[----:B------:R-:W-:Y:S02]  /*43b0*/  IMAD.MOV.U32 R7, RZ, RZ, RZ ;  /* 0x000000ffff077224 */ /* 0x000fe400078e00ff */
        /* <DEDUP_REMOVED lines=14> */
.L_x_68:
[----:B------:R-:W-:Y:S05]  /*44a0*/  BSYNC.RECONVERGENT B4 ;  /* 0x0000000000047941 */ /* 0x000fea0003800200 */
.L_x_67:
[----:B------:R-:W-:Y:S02]  /*44b0*/  VIADD R44, R26, 0x1 ;  /* 0x000000011a2c7836 */ /* 0x000fe40000000000 */
[----:B------:R-:W-:Y:S02]  /*44c0*/  IMAD.MOV.U32 R7, RZ, RZ, R5 ;  /* 0x000000ffff077224 */ /* 0x000fe400078e0005 */
[----:B------:R-:W-:Y:S02]  /*44d0*/  IMAD.MOV.U32 R36, RZ, RZ, R18 ;  /* 0x000000ffff247224 */ /* 0x000fe400078e0012 */
[----:B------:R-:W-:-:S07]  /*44e0*/  IMAD.MOV.U32 R37, RZ, RZ, R19 ;  /* 0x000000ffff257224 */ /* 0x000fce00078e0013 */
.L_x_66:
[----:B------:R-:W-:Y:S05]  /*44f0*/  BSYNC.RECONVERGENT B3 ;  /* 0x0000000000037941 */ /* 0x000fea0003800200 */
.L_x_65:
        /* <DEDUP_REMOVED lines=8> */
[C---:B------:R-:W-:Y:S01]  /*4580*/  LOP3.LUT R5, R44.reuse, 0x1, RZ, 0xc0, !PT ;  /* 0x000000012c057812 */ /* 0x040fe200078ec0ff */
[----:B------:R-:W-:Y:S01]  /*4590*/  IMAD.MOV.U32 R48, RZ, RZ, 0x20fd8164 ;  /* 0x20fd8164ff307424 */ /* 0x000fe200078e00ff */
[----:B------:R-:W-:Y:S01]  /*45a0*/  DMUL R18, R20, R20 ;  /* 0x0000001414127228 */ /* 0x000fe20000000000 */
[----:B------:R-:W-:Y:S01]  /*45b0*/  LOP3.LUT P1, RZ, R44, 0x2, RZ, 0xc0, !PT ;  /* 0x000000022cff7812 */ /* 0x000fe2000782c0ff */
[----:B------:R-:W-:Y:S01]  /*45c0*/  BSSY.RECONVERGENT B3, `(.L_x_69) ;  /* 0x000001d000037945 */ /* 0x000fe20003800200 */
[----:B------:R-:W-:Y:S01]  /*45d0*/  ISETP.NE.U32.AND P0, PT, R5, 0x1, PT ;  /* 0x000000010500780c */ /* 0x000fe20003f05070 */
[----:B------:R-:W-:-:S03]  /*45e0*/  IMAD.MOV.U32 R5, RZ, RZ, 0x3da8ff83 ;  /* 0x3da8ff83ff057424 */ /* 0x000fc600078e00ff */
        /* <DEDUP_REMOVED lines=11> */
[----:B------:R-:W-:Y:S01]  /*46a0*/  FSEL R21, R19, R21, !P0 ;  /* 0x0000001513157208 */ /* 0x000fe20004000000 */
[----:B------:R-:W-:-:S05]  /*46b0*/  DSETP.GE.AND P0, PT, |R16|, 2.14748364800000000000e+09, PT ;  /* 0x41e000001000742a */ /* 0x000fca0003f06200 */
[----:B------:R-:W-:Y:S02]  /*46c0*/  DADD R18, RZ, -R20 ;  /* 0x00000000ff127229 */ /* 0x000fe40000000814 */
[----:B------:R-:W-:-:S08]  /*46d0*/  DSETP.EQ.OR P0, PT, |R16|, +INF , !P0 ;  /* 0x7ff000001000742a */ /* 0x000fd00004702600 */
        /* <DEDUP_REMOVED lines=11> */
.L_x_70:
[----:B------:R-:W-:Y:S05]  /*4790*/  BSYNC.RECONVERGENT B3 ;  /* 0x0000000000037941 */ /* 0x000fea0003800200 */
.L_x_69:
        /* <DEDUP_REMOVED lines=13> */
[----:B------:R-:W-:Y:S01]  /*4870*/  DMUL R34, R36, R36 ;  /* 0x0000002424227228 */ /* 0x000fe20000000000 */
[----:B------:R-:W-:Y:S01]  /*4880*/  MOV R50, 0x20fd8164 ;  /* 0x20fd816400327802 */ /* 0x000fe20000000f00 */
[----:B------:R-:W-:Y:S01]  /*4890*/  BSSY.RECONVERGENT B2, `(.L_x_71) ;  /* 0x0000030000027945 */ /* 0x000fe20003800200 */
[----:B------:R-:W-:Y:S01]  /*48a0*/  ISETP.NE.U32.AND P0, PT, R5, 0x1, PT ;  /* 0x000000010500780c */ /* 0x000fe20003f05070 */
[----:B------:R-:W-:-:S03]  /*48b0*/  IMAD.MOV.U32 R5, RZ, RZ, 0x3da8ff83 ;  /* 0x3da8ff83ff057424 */ /* 0x000fc600078e00ff */
        /* <DEDUP_REMOVED lines=15> */
[----:B------:R-:W-:Y:S02]  /*49b0*/  FSEL R16, R18, R16, !P0 ;  /* 0x0000001012107208 */ /* 0x000fe40004000000 */
[----:B------:R-:W-:-:S06]  /*49c0*/  FSEL R17, R19, R17, !P0 ;  /* 0x0000001113117208 */ /* 0x000fcc0004000000 */
[----:B------:R-:W-:-:S08]  /*49d0*/  DFMA R12, R14, R16, R12 ;  /* 0x000000100e0c722b */ /* 0x000fd0000000000c */
[----:B-----5:R-:W-:-:S08]  /*49e0*/  DADD R12, -R12, R20 ;  /* 0x000000000c0c7229 */ /* 0x020fd00000000114 */
[----:B------:R-:W-:-:S08]  /*49f0*/  DMUL R12, R12, R12 ;  /* 0x0000000c0c0c7228 */ /* 0x000fd00000000000 */
[----:B------:R-:W-:Y:S01]  /*4a00*/  DFMA R30, R10, R10, R12 ;  /* 0x0000000a0a1e722b */ /* 0x000fe2000000000c */
[----:B------:R-:W-:Y:S02]  /*4a10*/  IMAD.MOV.U32 R12, RZ, RZ, 0x0 ;  /* 0x00000000ff0c7424 */ /* 0x000fe400078e00ff */
[----:B------:R-:W-:-:S03]  /*4a20*/  IMAD.MOV.U32 R13, RZ, RZ, 0x3fd80000 ;  /* 0x3fd80000ff0d7424 */ /* 0x000fc600078e00ff */
        /* <DEDUP_REMOVED lines=18> */
[----:B------:R-:W-:Y:S02]  /*4b50*/  IMAD.MOV.U32 R29, RZ, RZ, R13 ;  /* 0x000000ffff1d7224 */ /* 0x000fe400078e000d */
[----:B------:R-:W-:-:S07]  /*4b60*/  IMAD.MOV.U32 R27, RZ, RZ, R11 ;  /* 0x000000ffff1b7224 */ /* 0x000fce00078e000b */
[----:B------:R-:W-:Y:S05]  /*4b70*/  CALL.REL.NOINC `($__internal_2_$__cuda_sm20_dsqrt_rn_f64_mediumpath_v1) ;  /* 0x0000006800a07944 */ /* 0x000fea0003c00000 */
[----:B------:R-:W-:-:S07]  /*4b80*/  IMAD.MOV.U32 R27, RZ, RZ, R25 ;  /* 0x000000ffff1b7224 */ /* 0x000fce00078e0019 */
.L_x_72:
[----:B------:R-:W-:Y:S05]  /*4b90*/  BSYNC.RECONVERGENT B2 ;  /* 0x0000000000027941 */ /* 0x000fea0003800200 */
.L_x_71:
[----:B------:R-:W0:Y:S01]  /*4ba0*/  LDCU.64 UR12, c[0x0][0x3b8] ;  /* 0x00007700ff0c77ac */ /* 0x000e220008000a00 */
[C---:B------:R-:W-:Y:S02]  /*4bb0*/  DSETP.GEU.AND P1, PT, R26.reuse, R46, PT ;  /* 0x0000002e1a00722a */ /* 0x040fe40003f2e000 */
[----:B0-----:R-:W-:-:S14]  /*4bc0*/  DSETP.GTU.AND P0, PT, R26, UR12, PT ;  /* 0x0000000c1a007e2a */ /* 0x001fdc000bf0c000 */
[----:B------:R-:W-:-:S07]  /*4bd0*/  @!P0 SEL R45, R6, R45, !P1 ;  /* 0x0000002d062d8207 */ /* 0x000fce0004800000 */
.L_x_44:
[----:B------:R-:W-:Y:S05]  /*4be0*/  BSYNC.RECONVERGENT B5 ;  /* 0x0000000000057941 */ /* 0x000fea0003800200 */
.L_x_43:
[----:B------:R-:W-:Y:S01]  /*4bf0*/  ISETP.NE.AND P0, PT, R45, -0x1, PT ;  /* 0xffffffff2d00780c */ /* 0x000fe20003f05270 */
[----:B------:R-:W-:-:S12]  /*4c00*/  BSSY.RECONVERGENT B3, `(.L_x_73) ;  /* 0x0000517000037945 */ /* 0x000fd80003800200 */
[----:B------:R-:W-:Y:S05]  /*4c10*/  @!P0 BRA `(.L_x_74) ;  /* 0x0000003c00388947 */ /* 0x000fea0003800000 */
[----:B------:R-:W-:-:S05]  /*4c20*/  IMAD.WIDE R16, R45, 0x4, R38 ;  /* 0x000000042d107825 */ /* 0x000fca00078e0226 */
[----:B------:R-:W2:Y:S01]  /*4c30*/  LDG.E R5, desc[UR6][R16.64] ;  /* 0x0000000610057981 */ /* 0x000ea2000c1e1900 */
[----:B-----5:R-:W-:-:S04]  /*4c40*/  IMAD.SHL.U32 R13, R45, 0x2, RZ ;  /* 0x000000022d0d7824 */ /* 0x020fc800078e00ff */
[----:B------:R-:W-:-:S04]  /*4c50*/  IMAD.WIDE R12, R13, 0x8, R22 ;  /* 0x000000080d0c7825 */ /* 0x000fc800078e0216 */
[----:B--2---:R-:W-:-:S05]  /*4c60*/  VIADD R5, R5, 0x1 ;  /* 0x0000000105057836 */ /* 0x004fca0000000000 */
[----:B------:R0:W-:Y:S04]  /*4c70*/  STG.E desc[UR6][R16.64], R5 ;  /* 0x0000000510007986 */ /* 0x0001e8000c101906 */
[----:B------:R-:W2:Y:S04]  /*4c80*/  LDG.E.64 R20, desc[UR6][R22.64] ;  /* 0x0000000616147981 */ /* 0x000ea8000c1e1b00 */
[----:B------:R-:W2:Y:S04]  /*4c90*/  LDG.E.64 R10, desc[UR6][R12.64+0x30] ;  /* 0x000030060c0a7981 */ /* 0x000ea8000c1e1b00 */
[----:B------:R-:W3:Y:S04]  /*4ca0*/  LDG.E.64 R14, desc[UR6][R22.64+0x8] ;  /* 0x00000806160e7981 */ /* 0x000ee8000c1e1b00 */
[----:B------:R-:W3:Y:S04]  /*4cb0*/  LDG.E.64 R6, desc[UR6][R12.64+0x38] ;  /* 0x000038060c067981 */ /* 0x000ee8000c1e1b00 */
[----:B------:R1:W5:Y:S01]  /*4cc0*/  LDG.E.64 R36, desc[UR6][R22.64+0x10] ;  /* 0x0000100616247981 */ /* 0x000362000c1e1b00 */
[----:B0-----:R-:W-:Y:S01]  /*4cd0*/  IMAD.MOV.U32 R16, RZ, RZ, 0x1 ;  /* 0x00000001ff107424 */ /* 0x001fe200078e00ff */
[----:B------:R-:W-:Y:S01]  /*4ce0*/  BSSY.RECONVERGENT B2, `(.L_x_75) ;  /* 0x000001d000027945 */ /* 0x000fe20003800200 */
[----:B--2---:R-:W-:-:S02]  /*4cf0*/  DADD R20, -R20, R10 ;  /* 0x0000000014147229 */ /* 0x004fc4000000010a */
[----:B---3--:R-:W-:-:S06]  /*4d00*/  DADD R14, -R14, R6 ;  /* 0x000000000e0e7229 */ /* 0x008fcc0000000106 */
[----:B------:R-:W-:Y:S02]  /*4d10*/  DADD R26, -RZ, |R20| ;  /* 0x00000000ff1a7229 */ /* 0x000fe40000000514 */
[----:B------:R-:W-:Y:S02]  /*4d20*/  DADD R24, -RZ, |R14| ;  /* 0x00000000ff187229 */ /* 0x000fe4000000050e */
[----:B------:R-:W-:-:S08]  /*4d30*/  DSETP.GT.AND P3, PT, |R14|, |R20|, PT ;  /* 0x400000140e00722a */ /* 0x000fd00003f64200 */
[----:B------:R-:W-:Y:S02]  /*4d40*/  FSEL R33, R25, R27, P3 ;  /* 0x0000001b19217208 */ /* 0x000fe40001800000 */
[----:B------:R-:W-:Y:S02]  /*4d50*/  FSEL R32, R24, R26, P3 ;  /* 0x0000001a18207208 */ /* 0x000fe40001800000 */
[----:B------:R-:W0:Y:S01]  /*4d60*/  MUFU.RCP64H R17, R33 ;  /* 0x0000002100117308 */ /* 0x000e220000001800 */
[----:B------:R-:W-:Y:S02]  /*4d70*/  FSEL R26, R26, R24, P3 ;  /* 0x000000181a1a7208 */ /* 0x000fe40001800000 */
[----:B------:R-:W-:-:S04]  /*4d80*/  FSEL R27, R27, R25, P3 ;  /* 0x000000191b1b7208 */ /* 0x000fc80001800000 */
[----:B------:R-:W-:Y:S01]  /*4d90*/  FSETP.GEU.AND P1, PT, |R27|, 6.5827683646048100446e-37, PT ;  /* 0x036000001b00780b */ /* 0x000fe20003f2e200 */
        /* <DEDUP_REMOVED lines=9> */
[----:B------:R-:W-:Y:S02]  /*4e30*/  FSETP.GT.AND P0, PT, |R5|, 1.469367938527859385e-39, PT ;  /* 0x001000000500780b */ /* 0x000fe40003f04200 */
[----:B------:R-:W-:-:S11]  /*4e40*/  SHF.R.S32.HI R5, RZ, 0x1f, R45 ;  /* 0x0000001fff057819 */ /* 0x000fd6000001142d */
[----:B-1----:R-:W-:Y:S05]  /*4e50*/  @P0 BRA P1, `(.L_x_76) ;  /* 0x0000000000140947 */ /* 0x002fea0000800000 */
[----:B------:R-:W-:Y:S01]  /*4e60*/  IMAD.MOV.U32 R25, RZ, RZ, R27 ;  /* 0x000000ffff197224 */ /* 0x000fe200078e001b */
[----:B------:R-:W-:Y:S01]  /*4e70*/  MOV R24, 0x4eb0 ;  /* 0x00004eb000187802 */ /* 0x000fe20000000f00 */
[----:B------:R-:W-:Y:S02]  /*4e80*/  IMAD.MOV.U32 R16, RZ, RZ, R32 ;  /* 0x000000ffff107224 */ /* 0x000fe400078e0020 */
[----:B------:R-:W-:-:S07]  /*4e90*/  IMAD.MOV.U32 R17, RZ, RZ, R33 ;  /* 0x000000ffff117224 */ /* 0x000fce00078e0021 */
[----:B-----5:R-:W-:Y:S05]  /*4ea0*/  CALL.REL.NOINC `($__internal_1_$__cuda_sm20_div_rn_f64_full) ;  /* 0x0000006000487944 */ /* 0x020fea0003c00000 */
.L_x_76:
[----:B------:R-:W-:Y:S05]  /*4eb0*/  BSYNC.RECONVERGENT B2 ;  /* 0x0000000000027941 */ /* 0x000fea0003800200 */
.L_x_75:
[----:B------:R-:W-:Y:S01]  /*4ec0*/  DMUL R18, R16, R16 ;  /* 0x0000001010127228 */ /* 0x000fe20000000000 */
[----:B------:R-:W-:Y:S01]  /*4ed0*/  IMAD.MOV.U32 R24, RZ, RZ, -0x2449a4b7 ;  /* 0xdbb65b49ff187424 */ /* 0x000fe200078e00ff */
[----:B------:R-:W-:Y:S01]  /*4ee0*/  UMOV UR12, 0x2a25ff7e ;  /* 0x2a25ff7e000c7882 */ /* 0x000fe20000000000 */
[----:B------:R-:W-:Y:S01]  /*4ef0*/  IMAD.MOV.U32 R25, RZ, RZ, 0x3f2d3b63 ;  /* 0x3f2d3b63ff197424 */ /* 0x000fe200078e00ff */
[----:B------:R-:W-:Y:S01]  /*4f00*/  UMOV UR13, 0x3ef53e1d ;  /* 0x3ef53e1d000d7882 */ /* 0x000fe20000000000 */
[----:B------:R-:W-:Y:S01]  /*4f10*/  ISETP.GE.AND P1, PT, R21, RZ, PT ;  /* 0x000000ff1500720c */ /* 0x000fe20003f26270 */
[----:B------:R-:W-:Y:S01]  /*4f20*/  DSETP.NEU.AND P4, PT, R32, RZ, PT ;  /* 0x000000ff2000722a */ /* 0x000fe20003f8d000 */
[----:B------:R-:W-:Y:S01]  /*4f30*/  @P3 IMAD.MOV.U32 R26, RZ, RZ, 0x54442d18 ;  /* 0x54442d18ff1a3424 */ /* 0x000fe200078e00ff */
[----:B------:R-:W-:Y:S01]  /*4f40*/  @P3 MOV R27, 0x3ff921fb ;  /* 0x3ff921fb001b3802 */ /* 0x000fe20000000f00 */
[C---:B------:R-:W-:Y:S01]  /*4f50*/  DFMA R24, R18.reuse, -UR12, R24 ;  /* 0x8000000c12187c2b */ /* 0x040fe20008000018 */
[----:B------:R-:W-:Y:S01]  /*4f60*/  UMOV UR12, 0x8dde082e ;  /* 0x8dde082e000c7882 */ /* 0x000fe20000000000 */
[----:B------:R-:W-:Y:S01]  /*4f70*/  UMOV UR13, 0x3f531278 ;  /* 0x3f531278000d7882 */ /* 0x000fe20000000000 */
[----:B------:R-:W-:Y:S01]  /*4f80*/  @P3 PLOP3.LUT P0, PT, P1, PT, PT, 0x80, 0x8 ;  /* 0x000000000008381c */ /* 0x000fe20000f0f070 */
[----:B------:R-:W-:Y:S04]  /*4f90*/  BSSY.RECONVERGENT B4, `(.L_x_77) ;  /* 0x000006a000047945 */ /* 0x000fe80003800200 */
[----:B------:R-:W-:Y:S01]  /*4fa0*/  DFMA R24, R18, R24, -UR12 ;  /* 0x8000000c12187e2b */ /* 0x000fe20008000018 */
[----:B------:R-:W-:Y:S01]  /*4fb0*/  UMOV UR12, 0xc8249315 ;  /* 0xc8249315000c7882 */ /* 0x000fe20000000000 */
[----:B------:R-:W-:Y:S01]  /*4fc0*/  UMOV UR13, 0x3f6f9690 ;  /* 0x3f6f9690000d7882 */ /* 0x000fe20000000000 */
[----:B------:R-:W-:-:S05]  /*4fd0*/  @P4 IMAD.MOV.U32 R29, RZ, RZ, 0x4002d97c ;  /* 0x4002d97cff1d4424 */ /* 0x000fca00078e00ff */
        /* <DEDUP_REMOVED lines=45> */
[----:B------:R-:W-:-:S08]  /*52b0*/  DFMA R24, R18, R24, -UR12 ;  /* 0x8000000c12187e2b */ /* 0x000fd00008000018 */
[----:B------:R-:W-:Y:S01]  /*52c0*/  DMUL R24, R18, R24 ;  /* 0x0000001812187228 */ /* 0x000fe20000000000 */
[----:B------:R-:W-:Y:S02]  /*52d0*/  @!P3 IMAD.MOV.U32 R18, RZ, RZ, 0x54442d18 ;  /* 0x54442d18ff12b424 */ /* 0x000fe400078e00ff */
[----:B------:R-:W-:-:S05]  /*52e0*/  @!P3 IMAD.MOV.U32 R19, RZ, RZ, 0x400921fb ;  /* 0x400921fbff13b424 */ /* 0x000fca00078e00ff */
[----:B------:R-:W-:-:S08]  /*52f0*/  DFMA R24, R24, R16, R16 ;  /* 0x000000101818722b */ /* 0x000fd00000000010 */
[----:B------:R-:W-:Y:S02]  /*5300*/  @P3 DADD R16, -RZ, -R24 ;  /* 0x00000000ff103229 */ /* 0x000fe40000000918 */
[----:B------:R-:W-:-:S08]  /*5310*/  @!P3 DADD R18, -R24, R18 ;  /* 0x000000001812b229 */ /* 0x000fd00000000112 */
[----:B------:R-:W-:Y:S02]  /*5320*/  @P3 FSEL R16, R24, R16, !P0 ;  /* 0x0000001018103208 */ /* 0x000fe40004000000 */
[----:B------:R-:W-:Y:S02]  /*5330*/  @P3 FSEL R17, R25, R17, !P0 ;  /* 0x0000001119113208 */ /* 0x000fe40004000000 */
[----:B------:R-:W-:Y:S01]  /*5340*/  @!P3 PLOP3.LUT P0, PT, P1, PT, PT, 0x80, 0x8 ;  /* 0x000000000008b81c */ /* 0x000fe20000f0f070 */
[----:B------:R-:W-:-:S03]  /*5350*/  @P4 DSETP.NEU.AND P1, PT, |R20|, |R14|, PT ;  /* 0x4000000e1400422a */ /* 0x000fc60003f2d200 */
[----:B------:R-:W-:Y:S01]  /*5360*/  @P3 DADD R16, R16, R26 ;  /* 0x0000000010103229 */ /* 0x000fe2000000001a */
[----:B------:R-:W-:Y:S01]  /*5370*/  @P4 FSEL R29, R29, 1.8213495016098022461, !P0 ;  /* 0x3fe921fb1d1d4808 */ /* 0x000fe20004000000 */
[----:B------:R-:W-:-:S04]  /*5380*/  @P4 IMAD.MOV.U32 R27, RZ, RZ, 0x7f3321d2 ;  /* 0x7f3321d2ff1b4424 */ /* 0x000fc800078e00ff */
[----:B------:R-:W-:Y:S02]  /*5390*/  @!P3 FSEL R17, R19, R25, !P0 ;  /* 0x000000191311b208 */ /* 0x000fe40004000000 */
[----:B------:R-:W-:Y:S01]  /*53a0*/  @!P3 FSEL R16, R18, R24, !P0 ;  /* 0x000000181210b208 */ /* 0x000fe20004000000 */
[----:B------:R-:W-:Y:S01]  /*53b0*/  DADD R24, |R20|, |R14| ;  /* 0x0000000014187229 */ /* 0x000fe2000000060e */
[----:B------:R-:W-:Y:S02]  /*53c0*/  @P4 FSEL R27, R27, 3.37028055040000000000e+12, !P0 ;  /* 0x54442d181b1b4808 */ /* 0x000fe40004000000 */
[----:B------:R-:W-:Y:S02]  /*53d0*/  @P4 FSEL R17, R29, R17, !P1 ;  /* 0x000000111d114208 */ /* 0x000fe40004800000 */
[----:B------:R-:W-:Y:S02]  /*53e0*/  @!P4 FSEL R19, RZ, 2.1426990032196044922, P0 ;  /* 0x400921fbff13c808 */ /* 0x000fe40000000000 */
[----:B------:R-:W-:Y:S01]  /*53f0*/  @P4 FSEL R16, R27, R16, !P1 ;  /* 0x000000101b104208 */ /* 0x000fe20004800000 */
[----:B------:R-:W-:Y:S01]  /*5400*/  @P4 IMAD.MOV.U32 R19, RZ, RZ, R17 ;  /* 0x000000ffff134224 */ /* 0x000fe200078e0011 */
[----:B------:R-:W-:Y:S01]  /*5410*/  @!P4 FSEL R18, RZ, 3.37028055040000000000e+12, P0 ;  /* 0x54442d18ff12c808 */ /* 0x000fe20000000000 */
[----:B------:R-:W-:-:S02]  /*5420*/  DSETP.NAN.AND P0, PT, R24, R24, PT ;  /* 0x000000181800722a */ /* 0x000fc40003f08000 */
[----:B------:R-:W-:Y:S01]  /*5430*/  @P4 IMAD.MOV.U32 R18, RZ, RZ, R16 ;  /* 0x000000ffff124224 */ /* 0x000fe200078e0010 */
[----:B------:R-:W-:-:S04]  /*5440*/  LOP3.LUT R17, R19, 0x80000000, R15, 0xb8, !PT ;  /* 0x8000000013117812 */ /* 0x000fc800078eb80f */
[----:B------:R-:W-:Y:S02]  /*5450*/  FSEL R18, R24, R18, P0 ;  /* 0x0000001218127208 */ /* 0x000fe40000000000 */
[----:B------:R-:W-:-:S06]  /*5460*/  FSEL R19, R25, R17, P0 ;  /* 0x0000001119137208 */ /* 0x000fcc0000000000 */
[----:B-----5:R-:W-:-:S08]  /*5470*/  DADD R36, -R36, R18 ;  /* 0x0000000024247229 */ /* 0x020fd00000000112 */
[----:B------:R-:W-:-:S14]  /*5480*/  DSETP.NEU.AND P0, PT, |R36|, +INF , PT ;  /* 0x7ff000002400742a */ /* 0x000fdc0003f0d200 */
[----:B------:R-:W-:Y:S01]  /*5490*/  @!P0 DMUL R34, RZ, R36 ;  /* 0x00000024ff228228 */ /* 0x000fe20000000000 */
[----:B------:R-:W-:Y:S01]  /*54a0*/  @!P0 IMAD.MOV.U32 R32, RZ, RZ, RZ ;  /* 0x000000ffff208224 */ /* 0x000fe200078e00ff */
[----:B------:R-:W-:Y:S09]  /*54b0*/  @!P0 BRA `(.L_x_78) ;  /* 0x00000000005c8947 */ /* 0x000ff20003800000 */
        /* <DEDUP_REMOVED lines=23> */
.L_x_78:
[----:B------:R-:W-:Y:S05]  /*5630*/  BSYNC.RECONVERGENT B4 ;  /* 0x0000000000047941 */ /* 0x000fea0003800200 */
.L_x_77:
        /* <DEDUP_REMOVED lines=10> */
[----:B------:R-:W-:Y:S01]  /*56e0*/  DMUL R42, R34, R34 ;  /* 0x00000022222a7228 */ /* 0x000fe20000000000 */
[----:B------:R-:W-:Y:S01]  /*56f0*/  BSSY.RECONVERGENT B4, `(.L_x_79) ;  /* 0x0000030000047945 */ /* 0x000fe20003800200 */
[----:B------:R-:W-:Y:S01]  /*5700*/  ISETP.NE.U32.AND P0, PT, R33, 0x1, PT ;  /* 0x000000012100780c */ /* 0x000fe20003f05070 */
[----:B------:R-:W-:Y:S01]  /*5710*/  IMAD.MOV.U32 R33, RZ, RZ, 0x3da8ff83 ;  /* 0x3da8ff83ff217424 */ /* 0x000fe200078e00ff */
[----:B------:R-:W-:-:S02]  /*5720*/  DSETP.NEU.AND P1, PT, |R36|, +INF , PT ;  /* 0x7ff000002400742a */ /* 0x000fc40003f2d200 */
        /* <DEDUP_REMOVED lines=10> */
[----:B------:R-:W-:-:S09]  /*57d0*/  @!P1 IMAD.MOV.U32 R42, RZ, RZ, 0x1 ;  /* 0x00000001ff2a9424 */ /* 0x000fd200078e00ff */
[----:B------:R-:W-:Y:S02]  /*57e0*/  FSEL R18, R16, R34, !P0 ;  /* 0x0000002210127208 */ /* 0x000fe40004000000 */
[----:B------:R-:W-:Y:S02]  /*57f0*/  FSEL R19, R17, R35, !P0 ;  /* 0x0000002311137208 */ /* 0x000fe40004000000 */
[----:B------:R-:W-:Y:S01]  /*5800*/  LOP3.LUT P0, RZ, R32, 0x2, RZ, 0xc0, !PT ;  /* 0x0000000220ff7812 */ /* 0x000fe2000780c0ff */
[----:B------:R-:W-:-:S03]  /*5810*/  @!P1 DMUL R32, RZ, R36 ;  /* 0x00000024ff209228 */ /* 0x000fc60000000000 */
[----:B------:R-:W-:-:S10]  /*5820*/  DADD R16, RZ, -R18 ;  /* 0x00000000ff107229 */ /* 0x000fd40000000812 */
[----:B------:R-:W-:Y:S02]  /*5830*/  FSEL R34, R18, R16, !P0 ;  /* 0x0000001012227208 */ /* 0x000fe40004000000 */
[----:B------:R-:W-:Y:S01]  /*5840*/  FSEL R35, R19, R17, !P0 ;  /* 0x0000001113237208 */ /* 0x000fe20004000000 */
[----:B------:R-:W-:Y:S06]  /*5850*/  @!P1 BRA `(.L_x_80) ;  /* 0x0000000000649947 */ /* 0x000fec0003800000 */
        /* <DEDUP_REMOVED lines=23> */
.L_x_82:
[----:B------:R-:W-:Y:S05]  /*59d0*/  BSYNC.RECONVERGENT B5 ;  /* 0x0000000000057941 */ /* 0x000fea0003800200 */
.L_x_81:
[----:B------:R-:W-:-:S07]  /*59e0*/  VIADD R42, R26, 0x1 ;  /* 0x000000011a2a7836 */ /* 0x000fce0000000000 */
.L_x_80:
[----:B------:R-:W-:Y:S05]  /*59f0*/  BSYNC.RECONVERGENT B4 ;  /* 0x0000000000047941 */ /* 0x000fea0003800200 */
.L_x_79:
        /* <DEDUP_REMOVED lines=10> */
[----:B------:R-:W-:Y:S01]  /*5aa0*/  MOV R43, 0x3da8ff83 ;  /* 0x3da8ff83002b7802 */ /* 0x000fe20000000f00 */
[----:B------:R-:W-:Y:S01]  /*5ab0*/  BSSY.RECONVERGENT B2, `(.L_x_83) ;  /* 0x000002d000027945 */ /* 0x000fe20003800200 */
[----:B------:R-:W-:Y:S01]  /*5ac0*/  ISETP.NE.U32.AND P0, PT, R36, 0x1, PT ;  /* 0x000000012400780c */ /* 0x000fe20003f05070 */
[----:B------:R-:W-:-:S03]  /*5ad0*/  DMUL R36, R32, R32 ;  /* 0x0000002020247228 */ /* 0x000fc60000000000 */
[----:B------:R-:W-:Y:S02]  /*5ae0*/  FSEL R48, R48, -8.06006814911005101289e+34, !P0 ;  /* 0xf9785eba30307808 */ /* 0x000fe40004000000 */
[----:B------:R-:W-:-:S06]  /*5af0*/  FSEL R49, -R43, 0.11223486810922622681, !P0 ;  /* 0x3de5db652b317808 */ /* 0x000fcc0004000100 */
[----:B--2---:R-:W-:-:S08]  /*5b00*/  DFMA R16, R36, R48, R16 ;  /* 0x000000302410722b */ /* 0x004fd00000000010 */
[----:B------:R-:W-:-:S08]  /*5b10*/  DFMA R16, R36, R16, R18 ;  /* 0x000000102410722b */ /* 0x000fd00000000012 */
[----:B---3--:R-:W-:Y:S02]  /*5b20*/  DFMA R16, R36, R16, R24 ;  /* 0x000000102410722b */ /* 0x008fe40000000018 */
[----:B------:R-:W-:-:S06]  /*5b30*/  DADD R24, -RZ, |R34| ;  /* 0x00000000ff187229 */ /* 0x000fcc0000000522 */
[----:B------:R-:W-:-:S08]  /*5b40*/  DFMA R16, R36, R16, R26 ;  /* 0x000000102410722b */ /* 0x000fd0000000001a */
[----:B----4-:R-:W-:-:S08]  /*5b50*/  DFMA R16, R36, R16, R28 ;  /* 0x000000102410722b */ /* 0x010fd0000000001c */
        /* <DEDUP_REMOVED lines=9> */
[----:B------:R-:W-:-:S06]  /*5bf0*/  FSEL R43, R19, R17, !P0 ;  /* 0x00000011132b7208 */ /* 0x000fcc0004000000 */
[--C-:B------:R-:W-:Y:S02]  /*5c00*/  DADD R26, -RZ, |R42|.reuse ;  /* 0x00000000ff1a7229 */ /* 0x100fe4000000052a */
        /* <DEDUP_REMOVED lines=23> */
.L_x_84:
[----:B------:R-:W-:Y:S05]  /*5d80*/  BSYNC.RECONVERGENT B2 ;  /* 0x0000000000027941 */ /* 0x000fea0003800200 */
.L_x_83:
[----:B------:R-:W-:Y:S01]  /*5d90*/  DMUL R18, R16, R16 ;  /* 0x0000001010127228 */ /* 0x000fe20000000000 */
[----:B------:R-:W-:Y:S01]  /*5da0*/  IMAD.MOV.U32 R24, RZ, RZ, -0x2449a4b7 ;  /* 0xdbb65b49ff187424 */ /* 0x000fe200078e00ff */
[----:B------:R-:W-:Y:S01]  /*5db0*/  UMOV UR12, 0x2a25ff7e ;  /* 0x2a25ff7e000c7882 */ /* 0x000fe20000000000 */
[----:B------:R-:W-:Y:S01]  /*5dc0*/  IMAD.MOV.U32 R25, RZ, RZ, 0x3f2d3b63 ;  /* 0x3f2d3b63ff197424 */ /* 0x000fe200078e00ff */
[----:B------:R-:W-:Y:S01]  /*5dd0*/  UMOV UR13, 0x3ef53e1d ;  /* 0x3ef53e1d000d7882 */ /* 0x000fe20000000000 */
[----:B------:R-:W-:Y:S01]  /*5de0*/  DMUL R36, R14, R14 ;  /* 0x0000000e0e247228 */ /* 0x000fe20000000000 */
[----:B------:R-:W-:Y:S01]  /*5df0*/  ISETP.GE.AND P1, PT, R43, RZ, PT ;  /* 0x000000ff2b00720c */ /* 0x000fe20003f26270 */
[----:B------:R-:W-:Y:S01]  /*5e00*/  DSETP.NEU.AND P4, PT, R32, RZ, PT ;  /* 0x000000ff2000722a */ /* 0x000fe20003f8d000 */
[----:B------:R-:W-:Y:S01]  /*5e10*/  BSSY.RECONVERGENT B2, `(.L_x_85) ;  /* 0x000006b000027945 */ /* 0x000fe20003800200 */
[----:B------:R-:W-:Y:S01]  /*5e20*/  DFMA R24, R18, -UR12, R24 ;  /* 0x8000000c12187c2b */ /* 0x000fe20008000018 */
[----:B------:R-:W-:Y:S01]  /*5e30*/  UMOV UR12, 0x8dde082e ;  /* 0x8dde082e000c7882 */ /* 0x000fe20000000000 */
[----:B------:R-:W-:Y:S01]  /*5e40*/  UMOV UR13, 0x3f531278 ;  /* 0x3f531278000d7882 */ /* 0x000fe20000000000 */
[----:B------:R-:W-:Y:S01]  /*5e50*/  @P3 PLOP3.LUT P0, PT, P1, PT, PT, 0x80, 0x8 ;  /* 0x000000000008381c */ /* 0x000fe20000f0f070 */
[----:B------:R-:W-:-:S04]  /*5e60*/  DFMA R36, R20, R20, R36 ;  /* 0x000000141424722b */ /* 0x000fc80000000024 */
[----:B------:R-:W-:Y:S01]  /*5e70*/  DFMA R24, R18, R24, -UR12 ;  /* 0x8000000c12187e2b */ /* 0x000fe20008000018 */
[----:B------:R-:W-:Y:S01]  /*5e80*/  UMOV UR12, 0xc8249315 ;  /* 0xc8249315000c7882 */ /* 0x000fe20000000000 */
[----:B------:R-:W-:Y:S02]  /*5e90*/  UMOV UR13, 0x3f6f9690 ;  /* 0x3f6f9690000d7882 */ /* 0x000fe40000000000 */
[----:B------:R-:W-:-:S04]  /*5ea0*/  @P4 IMAD.MOV.U32 R47, RZ, RZ, 0x4002d97c ;  /* 0x4002d97cff2f4424 */ /* 0x000fc800078e00ff */
        /* <DEDUP_REMOVED lines=41> */
[----:B------:R-:W-:Y:S01]  /*6140*/  UMOV UR13, 0x3fc99999 ;  /* 0x3fc99999000d7882 */ /* 0x000fe20000000000 */
[----:B------:R-:W0:Y:S01]  /*6150*/  MUFU.RSQ64H R25, R37 ;  /* 0x0000002500197308 */ /* 0x000e220000001c00 */
[----:B------:R-:W-:-:S04]  /*6160*/  VIADD R24, R37, 0xfcb00000 ;  /* 0xfcb0000025187836 */ /* 0x000fc80000000000 */
[----:B------:R-:W-:Y:S01]  /*6170*/  DFMA R26, R18, R26, UR12 ;  /* 0x0000000c121a7e2b */ /* 0x000fe2000800001a */
[----:B------:R-:W-:Y:S01]  /*6180*/  UMOV UR12, 0x5555544c ;  /* 0x5555544c000c7882 */ /* 0x000fe20000000000 */
[----:B------:R-:W-:-:S06]  /*6190*/  UMOV UR13, 0x3fd55555 ;  /* 0x3fd55555000d7882 */ /* 0x000fcc0000000000 */
[----:B------:R-:W-:Y:S02]  /*61a0*/  DFMA R26, R18, R26, -UR12 ;  /* 0x8000000c121a7e2b */ /* 0x000fe4000800001a */
[----:B0-----:R-:W-:-:S06]  /*61b0*/  DMUL R28, R24, R24 ;  /* 0x00000018181c7228 */ /* 0x001fcc0000000000 */
[----:B------:R-:W-:Y:S02]  /*61c0*/  DMUL R26, R18, R26 ;  /* 0x0000001a121a7228 */ /* 0x000fe40000000000 */
[----:B------:R-:W-:-:S06]  /*61d0*/  DFMA R28, R36, -R28, 1 ;  /* 0x3ff00000241c742b */ /* 0x000fcc000000081c */
[----:B------:R-:W-:Y:S01]  /*61e0*/  DFMA R30, R26, R16, R16 ;  /* 0x000000101a1e722b */ /* 0x000fe20000000010 */
[----:B------:R-:W-:Y:S02]  /*61f0*/  IMAD.MOV.U32 R16, RZ, RZ, 0x0 ;  /* 0x00000000ff107424 */ /* 0x000fe400078e00ff */
[----:B------:R-:W-:Y:S02]  /*6200*/  IMAD.MOV.U32 R17, RZ, RZ, 0x3fd80000 ;  /* 0x3fd80000ff117424 */ /* 0x000fe400078e00ff */
[----:B------:R-:W-:-:S03]  /*6210*/  @!P3 IMAD.MOV.U32 R26, RZ, RZ, 0x54442d18 ;  /* 0x54442d18ff1ab424 */ /* 0x000fc600078e00ff */
[----:B------:R-:W-:Y:S01]  /*6220*/  @P3 DADD R18, -RZ, -R30 ;  /* 0x00000000ff123229 */ /* 0x000fe2000000091e */
[----:B------:R-:W-:Y:S01]  /*6230*/  @!P3 IMAD.MOV.U32 R27, RZ, RZ, 0x400921fb ;  /* 0x400921fbff1bb424 */ /* 0x000fe200078e00ff */
[----:B------:R-:W-:Y:S02]  /*6240*/  DFMA R16, R28, R16, 0.5 ;  /* 0x3fe000001c10742b */ /* 0x000fe40000000010 */
[----:B------:R-:W-:-:S06]  /*6250*/  DMUL R28, R24, R28 ;  /* 0x0000001c181c7228 */ /* 0x000fcc0000000000 */
[----:B------:R-:W-:Y:S01]  /*6260*/  @P3 FSEL R32, R30, R18, !P0 ;  /* 0x000000121e203208 */ /* 0x000fe20004000000 */
[----:B------:R-:W-:Y:S01]  /*6270*/  @P3 IMAD.MOV.U32 R18, RZ, RZ, 0x54442d18 ;  /* 0x54442d18ff123424 */ /* 0x000fe200078e00ff */
[----:B------:R-:W-:Y:S01]  /*6280*/  @P3 FSEL R33, R31, R19, !P0 ;  /* 0x000000131f213208 */ /* 0x000fe20004000000 */
[----:B------:R-:W-:Y:S01]  /*6290*/  @P3 IMAD.MOV.U32 R19, RZ, RZ, 0x3ff921fb ;  /* 0x3ff921fbff133424 */ /* 0x000fe200078e00ff */
[----:B------:R-:W-:Y:S01]  /*62a0*/  DFMA R28, R16, R28, R24 ;  /* 0x0000001c101c722b */ /* 0x000fe20000000018 */
[----:B------:R-:W-:Y:S01]  /*62b0*/  @!P3 PLOP3.LUT P0, PT, P1, PT, PT, 0x80, 0x8 ;  /* 0x000000000008b81c */ /* 0x000fe20000f0f070 */
[----:B------:R-:W-:Y:S02]  /*62c0*/  @!P3 DADD R16, -R30, R26 ;  /* 0x000000001e10b229 */ /* 0x000fe4000000011a */
[----:B------:R-:W-:Y:S01]  /*62d0*/  @P4 DSETP.NEU.AND P1, PT, |R42|, |R34|, PT ;  /* 0x400000222a00422a */ /* 0x000fe20003f2d200 */
[----:B------:R-:W-:Y:S01]  /*62e0*/  @P4 FSEL R47, R47, 1.8213495016098022461, !P0 ;  /* 0x3fe921fb2f2f4808 */ /* 0x000fe20004000000 */
[----:B------:R-:W-:Y:S01]  /*62f0*/  @P3 DADD R32, R32, R18 ;  /* 0x0000000020203229 */ /* 0x000fe20000000012 */
[----:B------:R-:W-:Y:S01]  /*6300*/  @!P4 FSEL R58, RZ, 3.37028055040000000000e+12, P0 ;  /* 0x54442d18ff3ac808 */ /* 0x000fe20000000000 */
[----:B------:R-:W-:Y:S01]  /*6310*/  DMUL R26, R36, R28 ;  /* 0x0000001c241a7228 */ /* 0x000fe20000000000 */
[----:B------:R-:W-:Y:S01]  /*6320*/  @!P4 FSEL R59, RZ, 2.1426990032196044922, P0 ;  /* 0x400921fbff3bc808 */ /* 0x000fe20000000000 */
[----:B------:R-:W-:-:S02]  /*6330*/  VIADD R19, R29, 0xfff00000 ;  /* 0xfff000001d137836 */ /* 0x000fc40000000000 */
[----:B------:R-:W-:Y:S01]  /*6340*/  @!P3 FSEL R32, R16, R30, !P0 ;  /* 0x0000001e1020b208 */ /* 0x000fe20004000000 */
[----:B------:R-:W-:Y:S01]  /*6350*/  IMAD.MOV.U32 R18, RZ, RZ, R28 ;  /* 0x000000ffff127224 */ /* 0x000fe200078e001c */
[----:B------:R-:W-:Y:S01]  /*6360*/  @!P3 FSEL R33, R17, R31, !P0 ;  /* 0x0000001f1121b208 */ /* 0x000fe20004000000 */
[----:B------:R-:W-:Y:S01]  /*6370*/  DADD R16, |R34|, |R42| ;  /* 0x0000000022107229 */ /* 0x000fe2000000062a */
[----:B------:R-:W-:Y:S01]  /*6380*/  ISETP.GE.U32.AND P3, PT, R24, 0x7ca00000, PT ;  /* 0x7ca000001800780c */ /* 0x000fe20003f66070 */
[----:B------:R-:W-:Y:S01]  /*6390*/  @P4 IMAD.MOV.U32 R43, RZ, RZ, 0x7f3321d2 ;  /* 0x7f3321d2ff2b4424 */ /* 0x000fe200078e00ff */
[----:B------:R-:W-:Y:S01]  /*63a0*/  DFMA R30, R26, -R26, R36 ;  /* 0x8000001a1a1e722b */ /* 0x000fe20000000024 */
[----:B------:R-:W-:-:S03]  /*63b0*/  @P4 FSEL R33, R47, R33, !P1 ;  /* 0x000000212f214208 */ /* 0x000fc60004800000 */
[----:B------:R-:W-:Y:S02]  /*63c0*/  @P4 FSEL R43, R43, 3.37028055040000000000e+12, !P0 ;  /* 0x54442d182b2b4808 */ /* 0x000fe40004000000 */
[----:B------:R-:W-:Y:S02]  /*63d0*/  @P4 IMAD.MOV.U32 R59, RZ, RZ, R33 ;  /* 0x000000ffff3b4224 */ /* 0x000fe400078e0021 */
[----:B------:R-:W-:Y:S01]  /*63e0*/  @P4 FSEL R32, R43, R32, !P1 ;  /* 0x000000202b204208 */ /* 0x000fe20004800000 */
[----:B------:R-:W-:-:S04]  /*63f0*/  DFMA R48, R30, R18, R26 ;  /* 0x000000121e30722b */ /* 0x000fc8000000001a */
[----:B------:R-:W-:Y:S01]  /*6400*/  @P4 IMAD.MOV.U32 R58, RZ, RZ, R32 ;  /* 0x000000ffff3a4224 */ /* 0x000fe200078e0020 */
[----:B------:R-:W-:Y:S06]  /*6410*/  @!P3 BRA `(.L_x_86) ;  /* 0x000000000028b947 */ /* 0x000fec0003800000 */
[----:B------:R-:W-:Y:S01]  /*6420*/  IMAD.MOV.U32 R29, RZ, RZ, R31 ;  /* 0x000000ffff1d7224 */ /* 0x000fe200078e001f */
[----:B------:R-:W-:Y:S01]  /*6430*/  MOV R44, R36 ;  /* 0x00000024002c7202 */ /* 0x000fe20000000f00 */
        /* <DEDUP_REMOVED lines=8> */
.L_x_86:
[----:B------:R-:W-:Y:S05]  /*64c0*/  BSYNC.RECONVERGENT B2 ;  /* 0x0000000000027941 */ /* 0x000fea0003800200 */
.L_x_85:
[----:B------:R-:W2:Y:S01]  /*64d0*/  LDG.E.64 R50, desc[UR6][R8.64] ;  /* 0x0000000608327981 */ /* 0x000ea2000c1e1b00 */
[----:B------:R-:W0:Y:S01]  /*64e0*/  MUFU.RCP64H R19, R49 ;  /* 0x0000003100137308 */ /* 0x000e220000001800 */
[----:B------:R-:W-:Y:S01]  /*64f0*/  IMAD.MOV.U32 R18, RZ, RZ, 0x1 ;  /* 0x00000001ff127424 */ /* 0x000fe200078e00ff */
[----:B------:R-:W-:Y:S01]  /*6500*/  FSETP.GEU.AND P3, PT, |R21|, 6.5827683646048100446e-37, PT ;  /* 0x036000001500780b */ /* 0x000fe20003f6e200 */
[----:B------:R-:W-:Y:S01]  /*6510*/  DSETP.NAN.AND P0, PT, R16, R16, PT ;  /* 0x000000101000722a */ /* 0x000fe20003f08000 */
[----:B------:R-:W-:Y:S01]  /*6520*/  LOP3.LUT R35, R59, 0x80000000, R35, 0xb8, !PT ;  /* 0x800000003b237812 */ /* 0x000fe200078eb823 */
[----:B------:R-:W-:Y:S04]  /*6530*/  BSSY.RECONVERGENT B2, `(.L_x_87) ;  /* 0x0000017000027945 */ /* 0x000fe80003800200 */
[----:B------:R-:W-:-:S02]  /*6540*/  FSEL R58, R16, R58, P0 ;  /* 0x0000003a103a7208 */ /* 0x000fc40000000000 */
[----:B------:R-:W-:Y:S01]  /*6550*/  FSEL R59, R17, R35, P0 ;  /* 0x00000023113b7208 */ /* 0x000fe20000000000 */
        /* <DEDUP_REMOVED lines=9> */
[----:B------:R-:W-:Y:S01]  /*65f0*/  FSETP.GT.AND P1, PT, |R18|, 1.469367938527859385e-39, PT ;  /* 0x001000001200780b */ /* 0x000fe20003f24200 */
[----:B--2---:R-:W-:-:S12]  /*6600*/  DADD R50, R50, -R48 ;  /* 0x0000000032327229 */ /* 0x004fd80000000830 */
        /* <DEDUP_REMOVED lines=9> */
.L_x_88:
[----:B------:R-:W-:Y:S05]  /*66a0*/  BSYNC.RECONVERGENT B2 ;  /* 0x0000000000027941 */ /* 0x000fea0003800200 */
.L_x_87:
        /* <DEDUP_REMOVED lines=23> */
.L_x_90:
[----:B------:R-:W-:Y:S05]  /*6820*/  BSYNC.RECONVERGENT B2 ;  /* 0x0000000000027941 */ /* 0x000fea0003800200 */
.L_x_89:
        /* <DEDUP_REMOVED lines=23> */
.L_x_92:
[----:B------:R-:W-:Y:S05]  /*69a0*/  BSYNC.RECONVERGENT B2 ;  /* 0x0000000000027941 */ /* 0x000fea0003800200 */
.L_x_91:
[----:B------:R-:W0:Y:S01]  /*69b0*/  MUFU.RCP64H R15, R37 ;  /* 0x00000025000f7308 */ /* 0x000e220000001800 */
[----:B------:R-:W-:Y:S01]  /*69c0*/  MOV R14, 0x1 ;  /* 0x00000001000e7802 */ /* 0x000fe20000000f00 */
[----:B------:R-:W-:Y:S01]  /*69d0*/  BSSY.RECONVERGENT B2, `(.L_x_93) ;  /* 0x0000015000027945 */ /* 0x000fe20003800200 */
[----:B------:R-:W-:-:S04]  /*69e0*/  FSETP.GEU.AND P1, PT, |R21|, 6.5827683646048100446e-37, PT ;  /* 0x036000001500780b */ /* 0x000fc80003f2e200 */
        /* <DEDUP_REMOVED lines=19> */
.L_x_94:
[----:B------:R-:W-:Y:S05]  /*6b20*/  BSYNC.RECONVERGENT B2 ;  /* 0x0000000000027941 */ /* 0x000fea0003800200 */
.L_x_93:
[----:B------:R-:W2:Y:S01]  /*6b30*/  LDG.E.64 R16, desc[UR6][R22.64+0x20] ;  /* 0x0000200616107981 */ /* 0x000ea2000c1e1b00 */
[----:B------:R-:W-:-:S05]  /*6b40*/  IMAD.SHL.U32 R19, R45, 0x4, RZ ;  /* 0x000000042d137824 */ /* 0x000fca00078e00ff */
[----:B------:R-:W-:Y:S01]  /*6b50*/  SHF.R.S32.HI R21, RZ, 0x1f, R19 ;  /* 0x0000001fff157819 */ /* 0x000fe20000011413 */
[----:B--2---:R-:W0:Y:S02]  /*6b60*/  F2I.F64.TRUNC R16, R16 ;  /* 0x0000001000107311 */ /* 0x004e24000030d100 */
[----:B0-----:R-:W-:-:S05]  /*6b70*/  IMAD.SHL.U32 R18, R16, 0x2, RZ ;  /* 0x0000000210127824 */ /* 0x001fca00078e00ff */
[----:B------:R-:W-:-:S04]  /*6b80*/  IADD3 R19, P0, PT, R18, R19, RZ ;  /* 0x0000001312137210 */ /* 0x000fc80007f1e0ff */
[----:B------:R-:W-:Y:S02]  /*6b90*/  LEA.HI.X.SX32 R21, R18, R21, 0x1, P0 ;  /* 0x0000001512157211 */ /* 0x000fe400000f0eff */
[----:B------:R-:W-:-:S04]  /*6ba0*/  LEA R56, P0, R19, R22, 0x3 ;  /* 0x0000001613387211 */ /* 0x000fc800078018ff */
[----:B------:R-:W-:-:S05]  /*6bb0*/  LEA.HI.X R57, R19, R23, R21, 0x3, P0 ;  /* 0x0000001713397211 */ /* 0x000fca00000f1c15 */
[----:B------:R-:W2:Y:S04]  /*6bc0*/  LDG.E.64 R62, desc[UR6][R56.64+0x48] ;  /* 0x00004806383e7981 */ /* 0x000ea8000c1e1b00 */
[----:B------:R-:W3:Y:S04]  /*6bd0*/  LDG.E.64 R68, desc[UR6][R56.64+0x38] ;  /* 0x0000380638447981 */ /* 0x000ee8000c1e1b00 */
[----:B------:R-:W4:Y:S04]  /*6be0*/  LDG.E.64 R66, desc[UR6][R56.64+0x40] ;  /* 0x0000400638427981 */ /* 0x000f28000c1e1b00 */
[----:B------:R-:W5:Y:S01]  /*6bf0*/  LDG.E.64 R60, desc[UR6][R56.64+0x30] ;  /* 0x00003006383c7981 */ /* 0x000f62000c1e1b00 */
[----:B------:R-:W0:Y:S03]  /*6c00*/  LDC.64 R28, c[0x0][0x3b0] ;  /* 0x0000ec00ff1c7b82 */ /* 0x000e260000000a00 */
[----:B0-----:R-:W5:Y:S04]  /*6c10*/  LDG.E.64 R26, desc[UR6][R28.64+0x8] ;  /* 0x000008061c1a7981 */ /* 0x001f68000c1e1b00 */
[----:B------:R-:W5:Y:S01]  /*6c20*/  LDG.E.64 R24, desc[UR6][R28.64+0x10] ;  /* 0x000010061c187981 */ /* 0x000f62000c1e1b00 */
[----:B--2---:R-:W-:-:S02]  /*6c30*/  DMUL R64, R62, R54 ;  /* 0x000000363e407228 */ /* 0x004fc40000000000 */
[----:B------:R-:W-:-:S06]  /*6c40*/  DMUL R62, R62, R14 ;  /* 0x0000000e3e3e7228 */ /* 0x000fcc0000000000 */
[C---:B---3--:R-:W-:Y:S02]  /*6c50*/  DFMA R18, R68.reuse, R32, R64 ;  /* 0x000000204412722b */ /* 0x048fe40000000040 */
[----:B------:R-:W-:Y:S02]  /*6c60*/  DFMA R16, R68, R52, R62 ;  /* 0x000000344410722b */ /* 0x000fe4000000003e */
[C---:B----4-:R-:W-:Y:S02]  /*6c70*/  DMUL R46, R66.reuse, R54 ;  /* 0x00000036422e7228 */ /* 0x050fe40000000000 */
[----:B------:R-:W-:Y:S02]  /*6c80*/  DMUL R20, R66, R14 ;  /* 0x0000000e42147228 */ /* 0x000fe40000000000 */
[-C--:B------:R-:W-:Y:S02]  /*6c90*/  DMUL R36, R18, R54.reuse ;  /* 0x0000003612247228 */ /* 0x080fe40000000000 */
[----:B------:R-:W-:-:S02]  /*6ca0*/  DMUL R34, R16, R54 ;  /* 0x0000003610227228 */ /* 0x000fc40000000000 */
[C---:B-----5:R-:W-:Y:S02]  /*6cb0*/  DFMA R46, R60.reuse, R32, R46 ;  /* 0x000000203c2e722b */ /* 0x060fe4000000002e */
[----:B------:R-:W-:Y:S02]  /*6cc0*/  DFMA R20, R60, R52, R20 ;  /* 0x000000343c14722b */ /* 0x000fe40000000014 */
[-C--:B------:R-:W-:Y:S02]  /*6cd0*/  DMUL R18, R18, R14.reuse ;  /* 0x0000000e12127228 */ /* 0x080fe40000000000 */
[----:B------:R-:W-:Y:S02]  /*6ce0*/  DMUL R16, R16, R14 ;  /* 0x0000000e10107228 */ /* 0x000fe40000000000 */
[-C--:B------:R-:W-:Y:S02]  /*6cf0*/  DFMA R36, R46, R32.reuse, R36 ;  /* 0x000000202e24722b */ /* 0x080fe40000000024 */
[----:B------:R-:W-:-:S02]  /*6d00*/  DFMA R34, R20, R32, R34 ;  /* 0x000000201422722b */ /* 0x000fc40000000022 */
[-C--:B------:R-:W-:Y:S02]  /*6d10*/  DFMA R46, R46, R52.reuse, R18 ;  /* 0x000000342e2e722b */ /* 0x080fe40000000012 */
[----:B------:R-:W-:Y:S01]  /*6d20*/  DFMA R20, R20, R52, R16 ;  /* 0x000000341414722b */ /* 0x000fe20000000010 */
[----:B------:R-:W2:Y:S04]  /*6d30*/  LDG.E.64 R18, desc[UR6][R28.64] ;  /* 0x000000061c127981 */ /* 0x000ea8000c1e1b00 */
[----:B------:R-:W3:Y:S01]  /*6d40*/  LDG.E.64 R16, desc[UR6][R28.64+0x18] ;  /* 0x000018061c107981 */ /* 0x000ee2000c1e1b00 */
[----:B------:R-:W-:Y:S02]  /*6d50*/  DADD R46, R46, R26 ;  /* 0x000000002e2e7229 */ /* 0x000fe4000000001a */
[----:B------:R-:W-:-:S08]  /*6d60*/  DADD R34, R34, R24 ;  /* 0x0000000022227229 */ /* 0x000fd00000000018 */
[----:B------:R-:W-:Y:S01]  /*6d70*/  DMUL R30, R46, R34 ;  /* 0x000000222e1e7228 */ /* 0x000fe20000000000 */
[----:B------:R-:W-:Y:S01]  /*6d80*/  BSSY.RECONVERGENT B1, `(.L_x_95) ;  /* 0x0000015000017945 */ /* 0x000fe20003800200 */
[----:B--2---:R-:W-:Y:S02]  /*6d90*/  DADD R36, R36, R18 ;  /* 0x0000000024247229 */ /* 0x004fe40000000012 */
[----:B---3--:R-:W-:-:S08]  /*6da0*/  DADD R20, R20, R16 ;  /* 0x0000000014147229 */ /* 0x008fd00000000010 */
[----:B------:R-:W-:-:S06]  /*6db0*/  DFMA R30, R36, R20, -R30 ;  /* 0x00000014241e722b */ /* 0x000fcc000000081e */
[----:B------:R-:W0:Y:S04]  /*6dc0*/  MUFU.RCP64H R17, R31 ;  /* 0x0000001f00117308 */ /* 0x000e280000001800 */
[----:B------:R-:W-:-:S06]  /*6dd0*/  VIADD R16, R31, 0x300402 ;  /* 0x003004021f107836 */ /* 0x000fcc0000000000 */
[----:B0-----:R-:W-:-:S08]  /*6de0*/  DFMA R18, -R30, R16, 1 ;  /* 0x3ff000001e12742b */ /* 0x001fd00000000110 */
[----:B------:R-:W-:Y:S01]  /*6df0*/  DFMA R18, R18, R18, R18 ;  /* 0x000000121212722b */ /* 0x000fe20000000012 */
[----:B------:R-:W-:-:S07]  /*6e00*/  FSETP.GEU.AND P0, PT, |R16|, 5.8789094863358348022e-39, PT ;  /* 0x004004021000780b */ /* 0x000fce0003f0e200 */
        /* <DEDUP_REMOVED lines=10> */
[----:B------:R-:W-:Y:S02]  /*6eb0*/  IMAD.MOV.U32 R42, RZ, RZ, R26 ;  /* 0x000000ffff2a7224 */ /* 0x000fe400078e001a */
[----:B------:R-:W-:-:S07]  /*6ec0*/  IMAD.MOV.U32 R43, RZ, RZ, R27 ;  /* 0x000000ffff2b7224 */ /* 0x000fce00078e001b */
.L_x_96:
[----:B------:R-:W-:Y:S05]  /*6ed0*/  BSYNC.RECONVERGENT B1 ;  /* 0x0000000000017941 */ /* 0x000fea0003800200 */
.L_x_95:
[----:B------:R-:W-:Y:S02]  /*6ee0*/  DMUL R16, R68, R14 ;  /* 0x0000000e44107228 */ /* 0x000fe40000000000 */
[----:B------:R-:W-:Y:S02]  /*6ef0*/  DFMA R62, R66, R52, R62 ;  /* 0x00000034423e722b */ /* 0x000fe4000000003e */
[----:B------:R-:W-:Y:S02]  /*6f00*/  DMUL R36, R36, R42 ;  /* 0x0000002a24247228 */ /* 0x000fe40000000000 */
[----:B------:R-:W-:Y:S02]  /*6f10*/  DMUL R68, R68, R54 ;  /* 0x0000003644447228 */ /* 0x000fe40000000000 */
[----:B------:R-:W-:Y:S02]  /*6f20*/  DFMA R16, R60, R52, R16 ;  /* 0x000000343c10722b */ /* 0x000fe40000000010 */
[----:B------:R-:W-:-:S02]  /*6f30*/  DFMA R64, R66, R32, R64 ;  /* 0x000000204240722b */ /* 0x000fc40000000040 */
[-C--:B------:R-:W-:Y:S02]  /*6f40*/  DMUL R34, R34, -R42.reuse ;  /* 0x8000002a22227228 */ /* 0x080fe40000000000 */
[----:B------:R-:W-:Y:S02]  /*6f50*/  DMUL R24, R46, -R42 ;  /* 0x8000002a2e187228 */ /* 0x000fe40000000000 */
[----:B------:R-:W-:Y:S02]  /*6f60*/  DMUL R18, R36, R62 ;  /* 0x0000003e24127228 */ /* 0x000fe40000000000 */
[----:B------:R-:W-:Y:S02]  /*6f70*/  DFMA R60, R60, R32, R68 ;  /* 0x000000203c3c722b */ /* 0x000fe40000000044 */
[----:B------:R-:W-:Y:S02]  /*6f80*/  DMUL R26, R36, R16 ;  /* 0x00000010241a7228 */ /* 0x000fe40000000000 */
[----:B------:R-:W-:-:S02]  /*6f90*/  DMUL R20, R20, R42 ;  /* 0x0000002a14147228 */ /* 0x000fc40000000000 */
[----:B------:R-:W-:Y:S02]  /*6fa0*/  DFMA R18, R24, R64, R18 ;  /* 0x000000401812722b */ /* 0x000fe40000000012 */
[----:B------:R-:W-:Y:S02]  /*6fb0*/  DMUL R16, R34, R16 ;  /* 0x0000001022107228 */ /* 0x000fe40000000000 */
[----:B------:R-:W-:Y:S02]  /*6fc0*/  DFMA R24, R24, R60, R26 ;  /* 0x0000003c1818722b */ /* 0x000fe4000000001a */
[----:B------:R-:W-:Y:S02]  /*6fd0*/  DMUL R62, R34, R62 ;  /* 0x0000003e223e7228 */ /* 0x000fe40000000000 */
[----:B------:R-:W-:Y:S02]  /*6fe0*/  DMUL R26, RZ, R18 ;  /* 0x00000012ff1a7228 */ /* 0x000fe40000000000 */
[----:B------:R-:W-:-:S02]  /*6ff0*/  DFMA R60, R20, R60, R16 ;  /* 0x0000003c143c722b */ /* 0x000fc40000000010 */
[----:B------:R-:W-:Y:S02]  /*7000*/  DMUL R16, RZ, R24 ;  /* 0x00000018ff107228 */ /* 0x000fe40000000000 */
[----:B------:R-:W-:-:S06]  /*7010*/  DFMA R64, R20, R64, R62 ;  /* 0x000000401440722b */ /* 0x000fcc000000003e */
[C---:B------:R-:W-:Y:S02]  /*7020*/  DFMA R16, R50.reuse, R60, R16 ;  /* 0x0000003c3210722b */ /* 0x040fe40000000010 */
[----:B------:R-:W-:-:S06]  /*7030*/  DFMA R26, R50, R64, R26 ;  /* 0x00000040321a722b */ /* 0x000fcc000000001a */
[----:B------:R-:W-:Y:S02]  /*7040*/  DADD R62, R10, R16 ;  /* 0x000000000a3e7229 */ /* 0x000fe40000000010 */
[----:B------:R-:W-:-:S05]  /*7050*/  DADD R66, R6, R26 ;  /* 0x0000000006427229 */ /* 0x000fca000000001a */
[----:B------:R-:W-:Y:S04]  /*7060*/  STG.E.64 desc[UR6][R12.64+0x30], R62 ;  /* 0x0000303e0c007986 */ /* 0x000fe8000c101b06 */
[----:B------:R0:W-:Y:S04]  /*7070*/  STG.E.64 desc[UR6][R12.64+0x38], R66 ;  /* 0x000038420c007986 */ /* 0x0001e8000c101b06 */
[----:B------:R-:W2:Y:S04]  /*7080*/  LDG.E.64 R50, desc[UR6][R56.64+0x40] ;  /* 0x0000400638327981 */ /* 0x000ea8000c1e1b00 */
[----:B------:R-:W3:Y:S04]  /*7090*/  LDG.E.64 R26, desc[UR6][R56.64+0x30] ;  /* 0x00003006381a7981 */ /* 0x000ee8000c1e1b00 */
[----:B------:R-:W4:Y:S04]  /*70a0*/  LDG.E.64 R16, desc[UR6][R56.64+0x48] ;  /* 0x0000480638107981 */ /* 0x000f28000c1e1b00 */
[----:B------:R-:W5:Y:S01]  /*70b0*/  LDG.E.64 R28, desc[UR6][R56.64+0x38] ;  /* 0x00003806381c7981 */ /* 0x000f62000c1e1b00 */
[----:B------:R-:W0:Y:S01]  /*70c0*/  MUFU.RSQ64H R7, R31 ;  /* 0x0000001f00077308 */ /* 0x000e220000001c00 */
[----:B------:R-:W-:Y:S01]  /*70d0*/  VIADD R6, R31, 0xfcb00000 ;  /* 0xfcb000001f067836 */ /* 0x000fe20000000000 */
[----:B------:R-:W-:-:S02]  /*70e0*/  DMUL R10, R18, R14 ;  /* 0x0000000e120a7228 */ /* 0x000fc40000000000 */
[----:B------:R-:W-:Y:S02]  /*70f0*/  DMUL R14, R24, R14 ;  /* 0x0000000e180e7228 */ /* 0x000fe40000000000 */
[-C--:B------:R-:W-:Y:S02]  /*7100*/  DMUL R18, R18, R52.reuse ;  /* 0x0000003412127228 */ /* 0x080fe40000000000 */
[----:B------:R-:W-:Y:S02]  /*7110*/  DMUL R24, R24, R52 ;  /* 0x0000003418187228 */ /* 0x000fe40000000000 */
[----:B0-----:R-:W-:Y:S02]  /*7120*/  DMUL R12, R6, R6 ;  /* 0x00000006060c7228 */ /* 0x001fe40000000000 */
[-C--:B------:R-:W-:Y:S02]  /*7130*/  DFMA R10, R64, R54.reuse, R10 ;  /* 0x00000036400a722b */ /* 0x080fe4000000000a */
[----:B------:R-:W-:-:S02]  /*7140*/  DFMA R14, R60, R54, R14 ;  /* 0x000000363c0e722b */ /* 0x000fc4000000000e */
[----:B------:R-:W-:Y:S02]  /*7150*/  DFMA R64, R64, R32, R18 ;  /* 0x000000204040722b */ /* 0x000fe40000000012 */
[----:B------:R-:W-:Y:S02]  /*7160*/  DFMA R52, R30, -R12, 1 ;  /* 0x3ff000001e34742b */ /* 0x000fe4000000080c */
[----:B------:R-:W-:Y:S01]  /*7170*/  DFMA R24, R60, R32, R24 ;  /* 0x000000203c18722b */ /* 0x000fe20000000018 */
[----:B------:R-:W-:Y:S02]  /*7180*/  IMAD.MOV.U32 R12, RZ, RZ, 0x0 ;  /* 0x00000000ff0c7424 */ /* 0x000fe400078e00ff */
[----:B------:R-:W-:Y:S01]  /*7190*/  IMAD.MOV.U32 R13, RZ, RZ, 0x3fd80000 ;  /* 0x3fd80000ff0d7424 */ /* 0x000fe200078e00ff */
[----:B------:R-:W-:Y:S02]  /*71a0*/  DADD R10, -R10, 1 ;  /* 0x3ff000000a0a7429 */ /* 0x000fe40000000100 */
[----:B------:R-:W-:-:S03]  /*71b0*/  DMUL R18, R6, R52 ;  /* 0x0000003406127228 */ /* 0x000fc60000000000 */
[----:B------:R-:W-:Y:S02]  /*71c0*/  DFMA R12, R52, R12, 0.5 ;  /* 0x3fe00000340c742b */ /* 0x000fe4000000000c */
[----:B------:R-:W-:-:S06]  /*71d0*/  DADD R24, -R24, 1 ;  /* 0x3ff0000018187429 */ /* 0x000fcc0000000100 */
[----:B------:R-:W-:Y:S01]  /*71e0*/  DFMA R12, R12, R18, R6 ;  /* 0x000000120c0c722b */ /* 0x000fe20000000006 */
[----:B------:R-:W-:Y:S01]  /*71f0*/  ISETP.GE.U32.AND P0, PT, R6, 0x7ca00000, PT ;  /* 0x7ca000000600780c */ /* 0x000fe20003f06070 */
[----:B------:R-:W-:Y:S01]  /*7200*/  BSSY.RECONVERGENT B2, `(.L_x_97) ;  /* 0x000001d000027945 */ /* 0x000fe20003800200 */
[----:B--2---:R-:W-:Y:S02]  /*7210*/  DMUL R32, R14, R50 ;  /* 0x000000320e207228 */ /* 0x004fe40000000000 */
[----:B---3--:R-:W-:Y:S02]  /*7220*/  DMUL R52, R64, R26 ;  /* 0x0000001a40347228 */ /* 0x008fe40000000000 */
[----:B----4-:R-:W-:Y:S02]  /*7230*/  DMUL R14, R14, R16 ;  /* 0x000000100e0e7228 */ /* 0x010fe40000000000 */
[----:B-----5:R-:W-:Y:S02]  /*7240*/  DMUL R64, R64, R28 ;  /* 0x0000001c40407228 */ /* 0x020fe40000000000 */
[----:B------:R-:W-:-:S02]  /*7250*/  DFMA R32, R24, R26, -R32 ;  /* 0x0000001a1820722b */ /* 0x000fc40000000820 */
[----:B------:R-:W-:Y:S02]  /*7260*/  DFMA R52, R10, R50, -R52 ;  /* 0x000000320a34722b */ /* 0x000fe40000000834 */
[----:B------:R-:W-:Y:S02]  /*7270*/  DFMA R14, R24, R28, -R14 ;  /* 0x0000001c180e722b */ /* 0x000fe4000000080e */
[----:B------:R-:W-:Y:S01]  /*7280*/  DFMA R64, R10, R16, -R64 ;  /* 0x000000100a40722b */ /* 0x000fe20000000840 */
[----:B------:R0:W-:Y:S01]  /*7290*/  STG.E.64 desc[UR6][R56.64+0x30], R32 ;  /* 0x0000302038007986 */ /* 0x0001e2000c101b06 */
[----:B------:R-:W-:-:S03]  /*72a0*/  DMUL R10, R30, R12 ;  /* 0x0000000c1e0a7228 */ /* 0x000fc60000000000 */
[----:B------:R0:W-:Y:S04]  /*72b0*/  STG.E.64 desc[UR6][R56.64+0x40], R52 ;  /* 0x0000403438007986 */ /* 0x0001e8000c101b06 */
[----:B------:R0:W-:Y:S04]  /*72c0*/  STG.E.64 desc[UR6][R56.64+0x38], R14 ;  /* 0x0000380e38007986 */ /* 0x0001e8000c101b06 */
[----:B------:R0:W-:Y:S01]  /*72d0*/  STG.E.64 desc[UR6][R56.64+0x48], R64 ;  /* 0x0000484038007986 */ /* 0x0001e2000c101b06 */
[----:B------:R-:W-:Y:S01]  /*72e0*/  DFMA R16, R10, -R10, R30 ;  /* 0x8000000a0a10722b */ /* 0x000fe2000000001e */
[----:B------:R-:W-:-:S02]  /*72f0*/  VIADD R27, R13, 0xfff00000 ;  /* 0xfff000000d1b7836 */ /* 0x000fc40000000000 */
[----:B------:R-:W-:-:S06]  /*7300*/  IMAD.MOV.U32 R26, RZ, RZ, R12 ;  /* 0x000000ffff1a7224 */ /* 0x000fcc00078e000c */
[----:B------:R-:W-:Y:S01]  /*7310*/  DFMA R24, R16, R26, R10 ;  /* 0x0000001a1018722b */ /* 0x000fe2000000000a */
[----:B------:R-:W-:Y:S10]  /*7320*/  @!P0 BRA `(.L_x_98) ;  /* 0x0000000000288947 */ /* 0x000ff40003800000 */
[----:B------:R-:W-:Y:S01]  /*7330*/  IMAD.MOV.U32 R44, RZ, RZ, R30 ;  /* 0x000000ffff2c7224 */ /* 0x000fe200078e001e */
[----:B------:R-:W-:Y:S01]  /*7340*/  MOV R26, R10 ;  /* 0x0000000a001a7202 */ /* 0x000fe20000000f00 */
[----:B------:R-:W-:Y:S01]  /*7350*/  IMAD.MOV.U32 R28, RZ, RZ, R12 ;  /* 0x000000ffff1c7224 */ /* 0x000fe200078e000c */
[----:B------:R-:W-:Y:S01]  /*7360*/  MOV R24, 0x73c0 ;  /* 0x000073c000187802 */ /* 0x000fe20000000f00 */
[----:B------:R-:W-:Y:S02]  /*7370*/  IMAD.MOV.U32 R30, RZ, RZ, R16 ;  /* 0x000000ffff1e7224 */ /* 0x000fe400078e0010 */
[----:B------:R-:W-:Y:S02]  /*7380*/  IMAD.MOV.U32 R29, RZ, RZ, R17 ;  /* 0x000000ffff1d7224 */ /* 0x000fe400078e0011 */
[----:B------:R-:W-:Y:S02]  /*7390*/  IMAD.MOV.U32 R25, RZ, RZ, R11 ;  /* 0x000000ffff197224 */ /* 0x000fe400078e000b */
[----:B0-----:R-:W-:-:S07]  /*73a0*/  IMAD.MOV.U32 R32, RZ, RZ, R6 ;  /* 0x000000ffff207224 */ /* 0x001fce00078e0006 */
[----:B------:R-:W-:Y:S05]  /*73b0*/  CALL.REL.NOINC `($__internal_2_$__cuda_sm20_dsqrt_rn_f64_mediumpath_v1) ;  /* 0x0000004000907944 */ /* 0x000fea0003c00000 */
[----:B------:R-:W-:-:S07]  /*73c0*/  IMAD.MOV.U32 R24, RZ, RZ, R26 ;  /* 0x000000ffff187224 */ /* 0x000fce00078e001a */
.L_x_98:
[----:B------:R-:W-:Y:S05]  /*73d0*/  BSYNC.RECONVERGENT B2 ;  /* 0x0000000000027941 */ /* 0x000fea0003800200 */
.L_x_97:
[----:B------:R-:W-:Y:S01]  /*73e0*/  UMOV UR12, 0x54442d18 ;  /* 0x54442d18000c7882 */ /* 0x000fe20000000000 */
[----:B------:R-:W-:Y:S01]  /*73f0*/  UMOV UR13, 0x401921fb ;  /* 0x401921fb000d7882 */ /* 0x000fe20000000000 */
[----:B------:R-:W-:Y:S01]  /*7400*/  BSSY.RECONVERGENT B1, `(.L_x_99) ;  /* 0x0000011000017945 */ /* 0x000fe20003800200 */
[----:B------:R-:W-:-:S06]  /*7410*/  DMUL R16, R24, UR12 ;  /* 0x0000000c18107c28 */ /* 0x000fcc0008000000 */
[----:B------:R-:W1:Y:S04]  /*7420*/  MUFU.RCP64H R7, R17 ;  /* 0x0000001100077308 */ /* 0x000e680000001800 */
[----:B------:R-:W-:-:S05]  /*7430*/  VIADD R6, R17, 0x300402 ;  /* 0x0030040211067836 */ /* 0x000fca0000000000 */
[----:B------:R-:W-:Y:S01]  /*7440*/  FSETP.GEU.AND P0, PT, |R6|, 5.8789094863358348022e-39, PT ;  /* 0x004004020600780b */ /* 0x000fe20003f0e200 */
[----:B-1----:R-:W-:-:S08]  /*7450*/  DFMA R10, -R16, R6, 1 ;  /* 0x3ff00000100a742b */ /* 0x002fd00000000106 */
[----:B------:R-:W-:-:S08]  /*7460*/  DFMA R10, R10, R10, R10 ;  /* 0x0000000a0a0a722b */ /* 0x000fd0000000000a */
[----:B------:R-:W-:-:S08]  /*7470*/  DFMA R10, R6, R10, R6 ;  /* 0x0000000a060a722b */ /* 0x000fd00000000006 */
[----:B------:R-:W-:-:S08]  /*7480*/  DFMA R12, -R16, R10, 1 ;  /* 0x3ff00000100c742b */ /* 0x000fd0000000010a */
[----:B------:R-:W-:Y:S01]  /*7490*/  DFMA R6, R10, R12, R10 ;  /* 0x0000000c0a06722b */ /* 0x000fe2000000000a */
[----:B------:R-:W-:Y:S10]  /*74a0*/  @P0 BRA `(.L_x_100) ;  /* 0x0000000000180947 */ /* 0x000ff40003800000 */
[----:B------:R-:W-:Y:S02]  /*74b0*/  LOP3.LUT R18, R17, 0x7fffffff, RZ, 0xc0, !PT ;  /* 0x7fffffff11127812 */ /* 0x000fe400078ec0ff */
[----:B------:R-:W-:-:S03]  /*74c0*/  MOV R24, 0x74f0 ;  /* 0x000074f000187802 */ /* 0x000fc60000000f00 */
[----:B------:R-:W-:-:S07]  /*74d0*/  VIADD R18, R18, 0xfff00000 ;  /* 0xfff0000012127836 */ /* 0x000fce0000000000 */
[----:B0-----:R-:W-:Y:S05]  /*74e0*/  CALL.REL.NOINC `($__internal_0_$__cuda_sm20_dblrcp_rn_slowpath_v3) ;  /* 0x0000003800207944 */ /* 0x001fea0003c00000 */
[----:B------:R-:W-:Y:S02]  /*74f0*/  IMAD.MOV.U32 R6, RZ, RZ, R26 ;  /* 0x000000ffff067224 */ /* 0x000fe400078e001a */
[----:B------:R-:W-:-:S07]  /*7500*/  IMAD.MOV.U32 R7, RZ, RZ, R27 ;  /* 0x000000ffff077224 */ /* 0x000fce00078e001b */
.L_x_100:
[----:B------:R-:W-:Y:S05]  /*7510*/  BSYNC.RECONVERGENT B1 ;  /* 0x0000000000017941 */ /* 0x000fea0003800200 */
.L_x_99:
[----:B------:R-:W2:Y:S04]  /*7520*/  LDG.E.64 R12, desc[UR6][R8.64+0x8] ;  /* 0x00000806080c7981 */ /* 0x000ea8000c1e1b00 */
[----:B------:R-:W3:Y:S01]  /*7530*/  LDG.E.64 R10, desc[UR6][R8.64] ;  /* 0x00000006080a7981 */ /* 0x000ee2000c1e1b00 */
[----:B------:R-:W-:Y:S01]  /*7540*/  BSSY.RECONVERGENT B4, `(.L_x_101) ;  /* 0x000001b000047945 */ /* 0x000fe20003800200 */
[----:B--2---:R-:W-:Y:S02]  /*7550*/  DADD R58, R12, -R58 ;  /* 0x000000000c3a7229 */ /* 0x004fe4000000083a */
[----:B---3--:R-:W-:-:S06]  /*7560*/  DADD R48, R10, -R48 ;  /* 0x000000000a307229 */ /* 0x008fcc0000000830 */
        /* <DEDUP_REMOVED lines=10> */
[----:B------:R-:W1:Y:S08]  /*7610*/  F2I.F64 R26, R26 ;  /* 0x0000001a001a7311 */ /* 0x000e700000301100 */
[----:B-1----:R-:W1:Y:S02]  /*7620*/  I2F.F64 R28, R26 ;  /* 0x0000001a001c7312 */ /* 0x002e640000201c00 */
[----:B-1----:R-:W-:Y:S01]  /*7630*/  DFMA R8, R28, -UR12, R58 ;  /* 0x8000000c1c087c2b */ /* 0x002fe2000800003a */
        /* <DEDUP_REMOVED lines=9> */
[----:B0-----:R-:W-:-:S07]  /*76d0*/  IMAD.MOV.U32 R53, RZ, RZ, R59 ;  /* 0x000000ffff357224 */ /* 0x001fce00078e003b */
[----:B------:R-:W-:Y:S05]  /*76e0*/  CALL.REL.NOINC `($_Z6updatePdiPiiPA2_diiS_dddi$__internal_trig_reduction_slowpathd) ;  /* 0x00000040007c7944 */ /* 0x000fea0003c00000 */
.L_x_102:
[----:B------:R-:W-:Y:S05]  /*76f0*/  BSYNC.RECONVERGENT B4 ;  /* 0x0000000000047941 */ /* 0x000fea0003800200 */
.L_x_101:
[----:B------:R-:W1:Y:S01]  /*7700*/  LDCU.64 UR12, c[0x4][0x8] ;  /* 0x01000100ff0c77ac */ /* 0x000e620008000a00 */
[----:B------:R-:W-:-:S05]  /*7710*/  IMAD.SHL.U32 R8, R26, 0x40, RZ ;  /* 0x000000401a087824 */ /* 0x000fca00078e00ff */
[----:B------:R-:W-:-:S04]  /*7720*/  LOP3.LUT R8, R8, 0x40, RZ, 0xc0, !PT ;  /* 0x0000004008087812 */ /* 0x000fc800078ec0ff */
[----:B-1----:R-:W-:-:S05]  /*7730*/  IADD3 R30, P0, PT, R8, UR12, RZ ;  /* 0x0000000c081e7c10 */ /* 0x002fca000ff1e0ff */
[----:B------:R-:W-:-:S05]  /*7740*/  IMAD.X R31, RZ, RZ, UR13, P0 ;  /* 0x0000000dff1f7e24 */ /* 0x000fca00080e06ff */
[----:B------:R-:W2:Y:S04]  /*7750*/  LDG.E.128.CONSTANT R8, desc[UR6][R30.64] ;  /* 0x000000061e087981 */ /* 0x000ea8000c1e9d00 */
[----:B0-----:R-:W3:Y:S04]  /*7760*/  LDG.E.128.CONSTANT R12, desc[UR6][R30.64+0x10] ;  /* 0x000010061e0c7981 */ /* 0x001ee8000c1e9d00 */
        /* <DEDUP_REMOVED lines=20> */
[----:B------:R-:W-:Y:S01]  /*78b0*/  FSEL R11, R9, R29, !P0 ;  /* 0x0000001d090b7208 */ /* 0x000fe20004000000 */
[----:B------:R-:W-:Y:S01]  /*78c0*/  @!P1 DMUL R28, RZ, R58 ;  /* 0x0000003aff1c9228 */ /* 0x000fe20000000000 */
[----:B------:R-:W-:-:S04]  /*78d0*/  LOP3.LUT P0, RZ, R26, 0x2, RZ, 0xc0, !PT ;  /* 0x000000021aff7812 */ /* 0x000fc8000780c0ff */
        /* <DEDUP_REMOVED lines=25> */
.L_x_106:
[----:B------:R-:W-:Y:S05]  /*7a70*/  BSYNC.RECONVERGENT B5 ;  /* 0x0000000000057941 */ /* 0x000fea0003800200 */
.L_x_105:
[----:B------:R-:W-:-:S07]  /*7a80*/  VIADD R24, R26, 0x1 ;  /* 0x000000011a187836 */ /* 0x000fce0000000000 */
.L_x_104:
[----:B------:R-:W-:Y:S05]  /*7a90*/  BSYNC.RECONVERGENT B4 ;  /* 0x0000000000047941 */ /* 0x000fea0003800200 */
.L_x_103:
        /* <DEDUP_REMOVED lines=13> */
[----:B------:R-:W-:-:S03]  /*7b70*/  IMAD.MOV.U32 R25, RZ, RZ, 0x3da8ff83 ;  /* 0x3da8ff83ff197424 */ /* 0x000fc600078e00ff */
[----:B------:R-:W-:Y:S02]  /*7b80*/  FSEL R32, R32, -8.06006814911005101289e+34, !P0 ;  /* 0xf9785eba20207808 */ /* 0x000fe40004000000 */
[----:B------:R-:W-:-:S06]  /*7b90*/  FSEL R33, -R25, 0.11223486810922622681, !P0 ;  /* 0x3de5db6519217808 */ /* 0x000fcc0004000100 */
[----:B--2---:R-:W-:-:S08]  /*7ba0*/  DFMA R8, R26, R32, R8 ;  /* 0x000000201a08722b */ /* 0x004fd00000000008 */
[----:B------:R-:W-:-:S08]  /*7bb0*/  DFMA R8, R26, R8, R10 ;  /* 0x000000081a08722b */ /* 0x000fd0000000000a */
[----:B---3--:R-:W-:Y:S01]  /*7bc0*/  DFMA R8, R26, R8, R12 ;  /* 0x000000081a08722b */ /* 0x008fe2000000000c */
[----:B------:R-:W-:-:S07]  /*7bd0*/  MOV R12, 0x1 ;  /* 0x00000001000c7802 */ /* 0x000fce0000000f00 */
[----:B------:R-:W-:-:S08]  /*7be0*/  DFMA R8, R26, R8, R14 ;  /* 0x000000081a08722b */ /* 0x000fd0000000000e */
[----:B----4-:R-:W-:Y:S02]  /*7bf0*/  DFMA R8, R26, R8, R16 ;  /* 0x000000081a08722b */ /* 0x010fe40000000010 */
[----:B------:R-:W-:-:S06]  /*7c00*/  DADD R16, -RZ, |R56| ;  /* 0x00000000ff107229 */ /* 0x000fcc0000000538 */
        /* <DEDUP_REMOVED lines=33> */
.L_x_108:
[----:B------:R-:W-:Y:S05]  /*7e20*/  BSYNC.RECONVERGENT B2 ;  /* 0x0000000000027941 */ /* 0x000fea0003800200 */
.L_x_107:
[----:B------:R-:W-:Y:S01]  /*7e30*/  DMUL R12, R16, R16 ;  /* 0x00000010100c7228 */ /* 0x000fe20000000000 */
[----:B------:R-:W-:Y:S01]  /*7e40*/  IMAD.MOV.U32 R14, RZ, RZ, -0x2449a4b7 ;  /* 0xdbb65b49ff0e7424 */ /* 0x000fe200078e00ff */
[----:B------:R-:W-:Y:S01]  /*7e50*/  UMOV UR12, 0x2a25ff7e ;  /* 0x2a25ff7e000c7882 */ /* 0x000fe20000000000 */
[----:B------:R-:W-:Y:S01]  /*7e60*/  IMAD.MOV.U32 R15, RZ, RZ, 0x3f2d3b63 ;  /* 0x3f2d3b63ff0f7424 */ /* 0x000fe200078e00ff */
[----:B------:R-:W-:-:S05]  /*7e70*/  UMOV UR13, 0x3ef53e1d ;  /* 0x3ef53e1d000d7882 */ /* 0x000fca0000000000 */
[----:B------:R-:W-:Y:S01]  /*7e80*/  DFMA R14, R12, -UR12, R14 ;  /* 0x8000000c0c0e7c2b */ /* 0x000fe2000800000e */
        /* <DEDUP_REMOVED lines=17> */
[C---:B------:R-:W-:Y:S01]  /*7fa0*/  DFMA R18, R12.reuse, R14, UR12 ;  /* 0x0000000c0c127e2b */ /* 0x040fe2000800000e */
[----:B------:R-:W-:Y:S01]  /*7fb0*/  UMOV UR12, 0x841450e4 ;  /* 0x841450e4000c7882 */ /* 0x000fe20000000000 */
[----:B------:R-:W-:Y:S01]  /*7fc0*/  UMOV UR13, 0x3fa4f44d ;  /* 0x3fa4f44d000d7882 */ /* 0x000fe20000000000 */
[----:B------:R-:W2:Y:S05]  /*7fd0*/  LDG.E.64 R14, desc[UR6][R22.64+0x20] ;  /* 0x00002006160e7981 */ /* 0x000eaa000c1e1b00 */
        /* <DEDUP_REMOVED lines=9> */
[----:B------:R-:W-:Y:S02]  /*8070*/  DFMA R24, R12, R18, UR12 ;  /* 0x0000000c0c187e2b */ /* 0x000fe40008000012 */
[----:B------:R0:W5:Y:S01]  /*8080*/  LDG.E.64 R18, desc[UR6][R22.64+0x18] ;  /* 0x0000180616127981 */ /* 0x000162000c1e1b00 */
[----:B------:R-:W-:Y:S01]  /*8090*/  UMOV UR12, 0xca9a5bcd ;  /* 0xca9a5bcd000c7882 */ /* 0x000fe20000000000 */
[----:B------:R-:W-:Y:S01]  /*80a0*/  UMOV UR13, 0x3fb11089 ;  /* 0x3fb11089000d7882 */ /* 0x000fe20000000000 */
[----:B------:R-:W-:Y:S01]  /*80b0*/  ISETP.GE.AND P1, PT, R11, RZ, PT ;  /* 0x000000ff0b00720c */ /* 0x000fe20003f26270 */
[----:B------:R-:W-:Y:S01]  /*80c0*/  @!P3 IMAD.MOV.U32 R26, RZ, RZ, 0x54442d18 ;  /* 0x54442d18ff1ab424 */ /* 0x000fe200078e00ff */
[----:B------:R-:W-:Y:S01]  /*80d0*/  DSETP.NEU.AND P4, PT, R8, RZ, PT ;  /* 0x000000ff0800722a */ /* 0x000fe20003f8d000 */
[----:B------:R-:W-:Y:S01]  /*80e0*/  @!P3 IMAD.MOV.U32 R27, RZ, RZ, 0x400921fb ;  /* 0x400921fbff1bb424 */ /* 0x000fe200078e00ff */
[----:B------:R-:W-:Y:S01]  /*80f0*/  DFMA R24, R12, R24, -UR12 ;  /* 0x8000000c0c187e2b */ /* 0x000fe20008000018 */
[----:B------:R-:W-:Y:S01]  /*8100*/  UMOV UR12, 0x2db51738 ;  /* 0x2db51738000c7882 */ /* 0x000fe20000000000 */
[----:B------:R-:W-:Y:S01]  /*8110*/  UMOV UR13, 0x3fb3b12b ;  /* 0x3fb3b12b000d7882 */ /* 0x000fe20000000000 */
[----:B------:R-:W-:Y:S01]  /*8120*/  @P3 PLOP3.LUT P0, PT, P1, PT, PT, 0x80, 0x8 ;  /* 0x000000000008381c */ /* 0x000fe20000f0f070 */
[----:B------:R-:W-:Y:S01]  /*8130*/  DFMA R34, -R46, R42, R34 ;  /* 0x0000002a2e22722b */ /* 0x000fe20000000122 */
[----:B------:R-:W-:Y:S03]  /*8140*/  BSSY.RECONVERGENT B1, `(.L_x_109) ;  /* 0x0000071000017945 */ /* 0x000fe60003800200 */
        /* <DEDUP_REMOVED lines=18> */
[----:B------:R-:W-:-:S08]  /*8270*/  DMUL R24, R12, R24 ;  /* 0x000000180c187228 */ /* 0x000fd00000000000 */
[----:B------:R-:W-:Y:S01]  /*8280*/  DFMA R24, R24, R16, R16 ;  /* 0x000000101818722b */ /* 0x000fe20000000010 */
[----:B------:R-:W-:Y:S02]  /*8290*/  @P3 IMAD.MOV.U32 R16, RZ, RZ, 0x54442d18 ;  /* 0x54442d18ff103424 */ /* 0x000fe400078e00ff */
[----:B------:R-:W-:-:S05]  /*82a0*/  @P3 IMAD.MOV.U32 R17, RZ, RZ, 0x3ff921fb ;  /* 0x3ff921fbff113424 */ /* 0x000fca00078e00ff */
[----:B------:R-:W-:-:S10]  /*82b0*/  @P3 DADD R12, -RZ, -R24 ;  /* 0x00000000ff0c3229 */ /* 0x000fd40000000918 */
[----:B------:R-:W-:Y:S02]  /*82c0*/  @P3 FSEL R8, R24, R12, !P0 ;  /* 0x0000000c18083208 */ /* 0x000fe40004000000 */
[----:B------:R-:W-:Y:S01]  /*82d0*/  @P3 FSEL R9, R25, R13, !P0 ;  /* 0x0000000d19093208 */ /* 0x000fe20004000000 */
[----:B------:R-:W-:Y:S01]  /*82e0*/  @!P3 DADD R12, -R24, R26 ;  /* 0x00000000180cb229 */ /* 0x000fe2000000011a */
[----:B------:R-:W-:Y:S01]  /*82f0*/  @!P3 PLOP3.LUT P0, PT, P1, PT, PT, 0x80, 0x8 ;  /* 0x000000000008b81c */ /* 0x000fe20000f0f070 */
[----:B------:R-:W-:-:S03]  /*8300*/  @P4 DSETP.NEU.AND P1, PT, |R10|, |R56|, PT ;  /* 0x400000380a00422a */ /* 0x000fc60003f2d200 */
[----:B------:R-:W-:Y:S01]  /*8310*/  @P3 DADD R8, R8, R16 ;  /* 0x0000000008083229 */ /* 0x000fe20000000010 */
[----:B------:R-:W-:-:S05]  /*8320*/  @P4 IMAD.MOV.U32 R17, RZ, RZ, 0x7f3321d2 ;  /* 0x7f3321d2ff114424 */ /* 0x000fca00078e00ff */
[----:B------:R-:W-:Y:S01]  /*8330*/  @!P3 FSEL R9, R13, R25, !P0 ;  /* 0x000000190d09b208 */ /* 0x000fe20004000000 */
[----:B------:R-:W-:Y:S01]  /*8340*/  @P4 IMAD.MOV.U32 R25, RZ, RZ, 0x4002d97c ;  /* 0x4002d97cff194424 */ /* 0x000fe200078e00ff */
[----:B------:R-:W-:Y:S01]  /*8350*/  @!P3 FSEL R8, R12, R24, !P0 ;  /* 0x000000180c08b208 */ /* 0x000fe20004000000 */
[----:B------:R-:W-:Y:S01]  /*8360*/  DADD R12, |R56|, |R10| ;  /* 0x00000000380c7229 */ /* 0x000fe2000000060a */
[----:B------:R-:W-:Y:S02]  /*8370*/  @P4 FSEL R17, R17, 3.37028055040000000000e+12, !P0 ;  /* 0x54442d1811114808 */ /* 0x000fe40004000000 */
[----:B------:R-:W-:Y:S02]  /*8380*/  @P4 FSEL R25, R25, 1.8213495016098022461, !P0 ;  /* 0x3fe921fb19194808 */ /* 0x000fe40004000000 */
[----:B------:R-:W-:Y:S02]  /*8390*/  @!P4 FSEL R11, RZ, 2.1426990032196044922, P0 ;  /* 0x400921fbff0bc808 */ /* 0x000fe40000000000 */
[----:B------:R-:W-:-:S02]  /*83a0*/  @P4 FSEL R9, R25, R9, !P1 ;  /* 0x0000000919094208 */ /* 0x000fc40004800000 */
[----:B------:R-:W-:Y:S02]  /*83b0*/  @P4 FSEL R8, R17, R8, !P1 ;  /* 0x0000000811084208 */ /* 0x000fe40004800000 */
[----:B------:R-:W-:Y:S01]  /*83c0*/  @!P4 FSEL R10, RZ, 3.37028055040000000000e+12, P0 ;  /* 0x54442d18ff0ac808 */ /* 0x000fe20000000000 */
[----:B------:R-:W-:Y:S01]  /*83d0*/  @P4 IMAD.MOV.U32 R11, RZ, RZ, R9 ;  /* 0x000000ffff0b4224 */ /* 0x000fe200078e0009 */
[----:B------:R-:W-:Y:S01]  /*83e0*/  DSETP.NAN.AND P0, PT, R12, R12, PT ;  /* 0x0000000c0c00722a */ /* 0x000fe20003f08000 */
[----:B------:R-:W-:-:S03]  /*83f0*/  @P4 IMAD.MOV.U32 R10, RZ, RZ, R8 ;  /* 0x000000ffff0a4224 */ /* 0x000fc600078e0008 */
[----:B------:R-:W-:Y:S02]  /*8400*/  LOP3.LUT R57, R11, 0x80000000, R57, 0xb8, !PT ;  /* 0x800000000b397812 */ /* 0x000fe400078eb839 */
[----:B------:R-:W-:Y:S02]  /*8410*/  FSEL R10, R12, R10, P0 ;  /* 0x0000000a0c0a7208 */ /* 0x000fe40000000000 */
[----:B------:R-:W-:-:S06]  /*8420*/  FSEL R11, R13, R57, P0 ;  /* 0x000000390d0b7208 */ /* 0x000fcc0000000000 */
[-C--:B------:R-:W-:Y:S02]  /*8430*/  DMUL R8, R10, R10.reuse ;  /* 0x0000000a0a087228 */ /* 0x080fe40000000000 */
[----:B------:R-:W-:-:S06]  /*8440*/  DMUL R10, R48, R10 ;  /* 0x0000000a300a7228 */ /* 0x000fcc0000000000 */
[----:B------:R-:W-:Y:S02]  /*8450*/  DMUL R36, R36, R8 ;  /* 0x0000000824247228 */ /* 0x000fe40000000000 */
[----:B------:R-:W-:-:S08]  /*8460*/  DMUL R8, R48, R48 ;  /* 0x0000003030087228 */ /* 0x000fd00000000000 */
[----:B------:R-:W-:-:S08]  /*8470*/  DFMA R8, R20, R8, R36 ;  /* 0x000000081408722b */ /* 0x000fd00000000024 */
[----:B------:R-:W-:Y:S01]  /*8480*/  DFMA R10, R10, R34, R8 ;  /* 0x000000220a0a722b */ /* 0x000fe20000000008 */
[----:B------:R-:W-:Y:S02]  /*8490*/  IMAD.MOV.U32 R8, RZ, RZ, 0x652b82fe ;  /* 0x652b82feff087424 */ /* 0x000fe400078e00ff */
[----:B------:R-:W-:-:S05]  /*84a0*/  IMAD.MOV.U32 R9, RZ, RZ, 0x3ff71547 ;  /* 0x3ff71547ff097424 */ /* 0x000fca00078e00ff */
[----:B------:R-:W-:-:S08]  /*84b0*/  DMUL R10, R10, -0.5 ;  /* 0xbfe000000a0a7828 */ /* 0x000fd00000000000 */
[----:B------:R-:W-:Y:S02]  /*84c0*/  DFMA R8, R10, R8, 6.75539944105574400000e+15 ;  /* 0x433800000a08742b */ /* 0x000fe40000000008 */
[----:B------:R-:W-:-:S06]  /*84d0*/  FSETP.GEU.AND P0, PT, |R11|, 4.1917929649353027344, PT ;  /* 0x4086232b0b00780b */ /* 0x000fcc0003f0e200 */
[----:B------:R-:W-:-:S08]  /*84e0*/  DADD R12, R8, -6.75539944105574400000e+15 ;  /* 0xc3380000080c7429 */ /* 0x000fd00000000000 */
[----:B------:R-:W-:Y:S01]  /*84f0*/  DFMA R16, R12, -UR12, R10 ;  /* 0x8000000c0c107c2b */ /* 0x000fe2000800000a */
[----:B------:R-:W-:Y:S01]  /*8500*/  UMOV UR12, 0x3b39803f ;  /* 0x3b39803f000c7882 */ /* 0x000fe20000000000 */
[----:B------:R-:W-:-:S06]  /*8510*/  UMOV UR13, 0x3c7abc9e ;  /* 0x3c7abc9e000d7882 */ /* 0x000fcc0000000000 */
[----:B------:R-:W-:Y:S01]  /*8520*/  DFMA R16, R12, -UR12, R16 ;  /* 0x8000000c0c107c2b */ /* 0x000fe20008000010 */
[----:B------:R-:W-:Y:S01]  /*8530*/  UMOV UR12, 0x69ce2bdf ;  /* 0x69ce2bdf000c7882 */ /* 0x000fe20000000000 */
[----:B------:R-:W-:Y:S01]  /*8540*/  IMAD.MOV.U32 R12, RZ, RZ, -0x35dec16 ;  /* 0xfca213eaff0c7424 */ /* 0x000fe200078e00ff */
[----:B------:R-:W-:Y:S01]  /*8550*/  UMOV UR13, 0x3e5ade15 ;  /* 0x3e5ade15000d7882 */ /* 0x000fe20000000000 */
[----:B------:R-:W-:-:S06]  /*8560*/  IMAD.MOV.U32 R13, RZ, RZ, 0x3e928af3 ;  /* 0x3e928af3ff0d7424 */ /* 0x000fcc00078e00ff */
[----:B------:R-:W-:Y:S01]  /*8570*/  DFMA R12, R16, UR12, R12 ;  /* 0x0000000c100c7c2b */ /* 0x000fe2000800000c */
        /* <DEDUP_REMOVED lines=20> */
[C---:B------:R-:W-:Y:S01]  /*86c0*/  DFMA R12, R16.reuse, R12, UR12 ;  /* 0x0000000c100c7e2b */ /* 0x040fe2000800000c */
[----:B------:R-:W-:Y:S01]  /*86d0*/  UMOV UR12, 0xb ;  /* 0x0000000b000c7882 */ /* 0x000fe20000000000 */
[----:B------:R-:W-:Y:S01]  /*86e0*/  UMOV UR13, 0x3fe00000 ;  /* 0x3fe00000000d7882 */ /* 0x000fe20000000000 */
[----:B--2---:R-:W1:Y:S05]  /*86f0*/  F2I.F64.TRUNC R14, R14 ;  /* 0x0000000e000e7311 */ /* 0x004e6a000030d100 */
[----:B------:R-:W-:-:S08]  /*8700*/  DFMA R12, R16, R12, UR12 ;  /* 0x0000000c100c7e2b */ /* 0x000fd0000800000c */
[----:B------:R-:W-:Y:S01]  /*8710*/  DFMA R12, R16, R12, 1 ;  /* 0x3ff00000100c742b */ /* 0x000fe2000000000c */
[----:B-1----:R-:W-:-:S07]  /*8720*/  IMAD R20, R14, 0x6, RZ ;  /* 0x000000060e147824 */ /* 0x002fce00078e02ff */
[----:B------:R-:W-:Y:S01]  /*8730*/  DFMA R16, R16, R12, 1 ;  /* 0x3ff000001010742b */ /* 0x000fe2000000000c */
[----:B------:R-:W-:-:S09]  /*8740*/  IADD3 R45, P3, PT, R20, R45, RZ ;  /* 0x0000002d142d7210 */ /* 0x000fd20007f7e0ff */
[----:B------:R-:W-:Y:S02]  /*8750*/  IMAD R13, R8, 0x100000, R17 ;  /* 0x00100000080d7824 */ /* 0x000fe400078e0211 */
[----:B------:R-:W-:Y:S01]  /*8760*/  IMAD.MOV.U32 R12, RZ, RZ, R16 ;  /* 0x000000ffff0c7224 */ /* 0x000fe200078e0010 */
[----:B0-----:R-:W-:Y:S06]  /*8770*/  @!P0 BRA `(.L_x_110) ;  /* 0x0000000000348947 */ /* 0x001fec0003800000 */
[----:B------:R-:W-:Y:S01]  /*8780*/  FSETP.GEU.AND P1, PT, |R11|, 4.2275390625, PT ;  /* 0x408748000b00780b */ /* 0x000fe20003f2e200 */
[C---:B------:R-:W-:Y:S02]  /*8790*/  DADD R12, R10.reuse, +INF ;  /* 0x7ff000000a0c7429 */ /* 0x040fe40000000000 */
[----:B------:R-:W-:-:S08]  /*87a0*/  DSETP.GEU.AND P0, PT, R10, RZ, PT ;  /* 0x000000ff0a00722a */ /* 0x000fd00003f0e000 */
[----:B------:R-:W-:Y:S02]  /*87b0*/  FSEL R12, R12, RZ, P0 ;  /* 0x000000ff0c0c7208 */ /* 0x000fe40000000000 */
[----:B------:R-:W-:Y:S02]  /*87c0*/  @!P1 LEA.HI R9, R8, R8, RZ, 0x1 ;  /* 0x0000000808099211 */ /* 0x000fe400078f08ff */
[----:B------:R-:W-:Y:S02]  /*87d0*/  @!P1 MOV R10, RZ ;  /* 0x000000ff000a9202 */ /* 0x000fe40000000f00 */
[----:B------:R-:W-:Y:S02]  /*87e0*/  @!P1 SHF.R.S32.HI R9, RZ, 0x1, R9 ;  /* 0x00000001ff099819 */ /* 0x000fe40000011409 */
[----:B------:R-:W-:-:S03]  /*87f0*/  FSEL R13, R13, RZ, P0 ;  /* 0x000000ff0d0d7208 */ /* 0x000fc60000000000 */
[----:B------:R-:W-:Y:S02]  /*8800*/  @!P1 IMAD.IADD R8, R8, 0x1, -R9 ;  /* 0x0000000108089824 */ /* 0x000fe400078e0a09 */
[----:B------:R-:W-:-:S03]  /*8810*/  @!P1 IMAD R9, R9, 0x100000, R17 ;  /* 0x0010000009099824 */ /* 0x000fc600078e0211 */
[----:B------:R-:W-:Y:S01]  /*8820*/  @!P1 LEA R11, R8, 0x3ff00000, 0x14 ;  /* 0x3ff00000080b9811 */ /* 0x000fe200078ea0ff */
[----:B------:R-:W-:-:S06]  /*8830*/  @!P1 IMAD.MOV.U32 R8, RZ, RZ, R16 ;  /* 0x000000ffff089224 */ /* 0x000fcc00078e0010 */
[----:B------:R-:W-:-:S11]  /*8840*/  @!P1 DMUL R12, R8, R10 ;  /* 0x0000000a080c9228 */ /* 0x000fd60000000000 */
.L_x_110:
[----:B------:R-:W-:Y:S05]  /*8850*/  BSYNC.RECONVERGENT B1 ;  /* 0x0000000000017941 */ /* 0x000fea0003800200 */
.L_x_109:
[----:B------:R-:W-:Y:S01]  /*8860*/  DMUL R6, R12, R6 ;  /* 0x000000060c067228 */ /* 0x000fe20000000000 */
[----:B------:R-:W-:Y:S02]  /*8870*/  LEA.HI.X.SX32 R5, R20, R5, 0x1, P3 ;  /* 0x0000000514057211 */ /* 0x000fe400018f0eff */
[----:B------:R-:W-:-:S04]  /*8880*/  LEA R8, P0, R45, R22, 0x3 ;  /* 0x000000162d087211 */ /* 0x000fc800078018ff */
[----:B------:R-:W-:Y:S01]  /*8890*/  LEA.HI.X R9, R45, R23, R5, 0x3, P0 ;  /* 0x000000172d097211 */ /* 0x000fe200000f1c05 */
[----:B-----5:R-:W-:-:S07]  /*88a0*/  DMUL R6, R6, R18 ;  /* 0x0000001206067228 */ /* 0x020fce0000000000 */
[----:B------:R1:W-:Y:S04]  /*88b0*/  STG.E.64 desc[UR6][R22.64+0x18], R6 ;  /* 0x0000180616007986 */ /* 0x0003e8000c101b06 */
[----:B------:R-:W2:Y:S02]  /*88c0*/  LDG.E.64 R10, desc[UR6][R8.64+0x30] ;  /* 0x00003006080a7981 */ /* 0x000ea4000c1e1b00 */
[----:B--2---:R-:W-:-:S07]  /*88d0*/  DADD R10, R10, 1 ;  /* 0x3ff000000a0a7429 */ /* 0x004fce0000000000 */
[----:B------:R1:W-:Y:S01]  /*88e0*/  STG.E.64 desc[UR6][R8.64+0x30], R10 ;  /* 0x0000300a08007986 */ /* 0x0003e2000c101b06 */
[----:B------:R-:W-:Y:S05]  /*88f0*/  BRA `(.L_x_111) ;  /* 0x00000014001c7947 */ /* 0x000fea0003800000 */
.L_x_74:
[----:B------:R-:W2:Y:S04]  /*8900*/  LDG.E.64 R6, desc[UR6][R8.64+0x8] ;  /* 0x0000080608067981 */ /* 0x000ea8000c1e1b00 */
[----:B-----5:R-:W2:Y:S04]  /*8910*/  LDG.E.64 R10, desc[UR6][R22.64+0x10] ;  /* 0x00001006160a7981 */ /* 0x020ea8000c1e1b00 */
[----:B------:R0:W5:Y:S04]  /*8920*/  LDG.E.64 R12, desc[UR6][R8.64] ;  /* 0x00000006080c7981 */ /* 0x000168000c1e1b00 */
[----:B------:R0:W5:Y:S04]  /*8930*/  LDG.E.64 R16, desc[UR6][R22.64] ;  /* 0x0000000616107981 */ /* 0x000168000c1e1b00 */
[----:B------:R0:W5:Y:S01]  /*8940*/  LDG.E.64 R14, desc[UR6][R22.64+0x8] ;  /* 0x00000806160e7981 */ /* 0x000162000c1e1b00 */
[----:B------:R-:W-:Y:S01]  /*8950*/  BSSY.RECONVERGENT B4, `(.L_x_112) ;  /* 0x000001f000047945 */ /* 0x000fe20003800200 */
[----:B--2---:R-:W-:-:S08]  /*8960*/  DADD R10, R10, R6 ;  /* 0x000000000a0a7229 */ /* 0x004fd00000000006 */
[----:B------:R-:W-:-:S14]  /*8970*/  DSETP.NEU.AND P0, PT, |R10|, +INF , PT ;  /* 0x7ff000000a00742a */ /* 0x000fdc0003f0d200 */
[----:B------:R-:W-:Y:S01]  /*8980*/  @!P0 DMUL R6, RZ, R10 ;  /* 0x0000000aff068228 */ /* 0x000fe20000000000 */
[----:B------:R-:W-:Y:S01]  /*8990*/  @!P0 IMAD.MOV.U32 R5, RZ, RZ, 0x1 ;  /* 0x00000001ff058424 */ /* 0x000fe200078e00ff */
[----:B0-----:R-:W-:Y:S09]  /*89a0*/  @!P0 BRA `(.L_x_113) ;  /* 0x0000000000648947 */ /* 0x001ff20003800000 */
        /* <DEDUP_REMOVED lines=23> */
.L_x_115:
[----:B------:R-:W-:Y:S05]  /*8b20*/  BSYNC.RECONVERGENT B5 ;  /* 0x0000000000057941 */ /* 0x000fea0003800200 */
.L_x_114:
[----:B------:R-:W-:-:S07]  /*8b30*/  VIADD R5, R26, 0x1 ;  /* 0x000000011a057836 */ /* 0x000fce0000000000 */
.L_x_113:
[----:B------:R-:W-:Y:S05]  /*8b40*/  BSYNC.RECONVERGENT B4 ;  /* 0x0000000000047941 */ /* 0x000fea0003800200 */
.L_x_112:
        /* <DEDUP_REMOVED lines=27> */
[----:B------:R-:W-:Y:S01]  /*8d00*/  @!P1 DMUL R18, RZ, R10 ;  /* 0x0000000aff129228 */ /* 0x000fe20000000000 */
[----:B------:R-:W-:Y:S01]  /*8d10*/  LOP3.LUT P0, RZ, R5, 0x2, RZ, 0xc0, !PT ;  /* 0x0000000205ff7812 */ /* 0x000fe2000780c0ff */
[----:B------:R-:W-:-:S03]  /*8d20*/  @!P1 IMAD.MOV.U32 R5, RZ, RZ, RZ ;  /* 0x000000ffff059224 */ /* 0x000fc600078e00ff */
[----:B------:R-:W-:-:S10]  /*8d30*/  DADD R6, RZ, -R8 ;  /* 0x00000000ff067229 */ /* 0x000fd40000000808 */
[----:B------:R-:W-:Y:S02]  /*8d40*/  FSEL R6, R8, R6, !P0 ;  /* 0x0000000608067208 */ /* 0x000fe40004000000 */
[----:B------:R-:W-:-:S06]  /*8d50*/  FSEL R7, R9, R7, !P0 ;  /* 0x0000000709077208 */ /* 0x000fcc0004000000 */
        /* <DEDUP_REMOVED lines=25> */
.L_x_117:
[----:B------:R-:W-:Y:S05]  /*8ef0*/  BSYNC.RECONVERGENT B4 ;  /* 0x0000000000047941 */ /* 0x000fea0003800200 */
.L_x_116:
        /* <DEDUP_REMOVED lines=26> */
[----:B------:R-:W-:Y:S02]  /*90a0*/  FSEL R11, R9, R19, !P0 ;  /* 0x00000013090b7208 */ /* 0x000fe40004000000 */
[----:B------:R-:W-:Y:S02]  /*90b0*/  LOP3.LUT P0, RZ, R5, 0x2, RZ, 0xc0, !PT ;  /* 0x0000000205ff7812 */ /* 0x000fe4000780c0ff */
[----:B------:R-:W-:Y:S02]  /*90c0*/  MOV R19, 0x3fd80000 ;  /* 0x3fd8000000137802 */ /* 0x000fe40000000f00 */
[----:B------:R-:W-:-:S10]  /*90d0*/  DADD R8, RZ, -R10 ;  /* 0x00000000ff087229 */ /* 0x000fd4000000080a */
[----:B------:R-:W-:Y:S02]  /*90e0*/  FSEL R8, R10, R8, !P0 ;  /* 0x000000080a087208 */ /* 0x000fe40004000000 */
[----:B------:R-:W-:Y:S01]  /*90f0*/  FSEL R9, R11, R9, !P0 ;  /* 0x000000090b097208 */ /* 0x000fe20004000000 */
[----:B------:R-:W-:-:S05]  /*9100*/  DADD R10, -R16, R6 ;  /* 0x00000000100a7229 */ /* 0x000fca0000000106 */
[----:B------:R-:W-:-:S08]  /*9110*/  DFMA R12, R12, R8, R14 ;  /* 0x000000080c0c722b */ /* 0x000fd0000000000e */
[----:B------:R-:W-:-:S08]  /*9120*/  DADD R14, -R14, R12 ;  /* 0x000000000e0e7229 */ /* 0x000fd0000000010c */
        /* <DEDUP_REMOVED lines=24> */
.L_x_119:
[----:B------:R-:W-:Y:S05]  /*92b0*/  BSYNC.RECONVERGENT B2 ;  /* 0x0000000000027941 */ /* 0x000fea0003800200 */
.L_x_118:
        /* <DEDUP_REMOVED lines=23> */
.L_x_121:
[----:B------:R-:W-:Y:S05]  /*9430*/  BSYNC.RECONVERGENT B2 ;  /* 0x0000000000027941 */ /* 0x000fea0003800200 */
.L_x_120:
        /* <DEDUP_REMOVED lines=23> */
.L_x_123:
[----:B------:R-:W-:Y:S05]  /*95b0*/  BSYNC.RECONVERGENT B2 ;  /* 0x0000000000027941 */ /* 0x000fea0003800200 */
.L_x_122:
[----:B------:R-:W0:Y:S01]  /*95c0*/  MUFU.RCP64H R17, R9 ;  /* 0x0000000900117308 */ /* 0x000e220000001800 */
[----:B------:R-:W-:Y:S01]  /*95d0*/  MOV R16, 0x1 ;  /* 0x0000000100107802 */ /* 0x000fe20000000f00 */
        /* <DEDUP_REMOVED lines=21> */
.L_x_125:
[----:B------:R-:W-:Y:S05]  /*9730*/  BSYNC.RECONVERGENT B2 ;  /* 0x0000000000027941 */ /* 0x000fea0003800200 */
.L_x_124:
        /* <DEDUP_REMOVED lines=23> */
.L_x_127:
[----:B------:R-:W-:Y:S05]  /*98b0*/  BSYNC.RECONVERGENT B2 ;  /* 0x0000000000027941 */ /* 0x000fea0003800200 */
.L_x_126:
        /* <DEDUP_REMOVED lines=18> */
.L_x_129:
[----:B------:R-:W-:Y:S05]  /*99e0*/  BSYNC.RECONVERGENT B1 ;  /* 0x0000000000017941 */ /* 0x000fea0003800200 */
.L_x_128:
[----:B------:R-:W0:Y:S01]  /*99f0*/  LDC.64 R36, c[0x0][0x3b0] ;  /* 0x0000ec00ff247b82 */ /* 0x000e220000000a00 */
[----:B------:R-:W2:Y:S04]  /*9a00*/  LDG.E.64 R30, desc[UR6][R22.64+0x28] ;  /* 0x00002806161e7981 */ /* 0x000ea8000c1e1b00 */
[----:B------:R-:W3:Y:S04]  /*9a10*/  LDG.E.64 R10, desc[UR6][R22.64+0x20] ;  /* 0x00002006160a7981 */ /* 0x000ee8000c1e1b00 */
[----:B0-----:R-:W4:Y:S04]  /*9a20*/  LDG.E.64 R24, desc[UR6][R36.64+0x18] ;  /* 0x0000180624187981 */ /* 0x001f28000c1e1b00 */
[----:B------:R-:W5:Y:S04]  /*9a30*/  LDG.E.64 R18, desc[UR6][R36.64+0x10] ;  /* 0x0000100624127981 */ /* 0x000f68000c1e1b00 */
[----:B------:R-:W5:Y:S04]  /*9a40*/  LDG.E.64 R16, desc[UR6][R36.64+0x8] ;  /* 0x0000080624107981 */ /* 0x000f68000c1e1b00 */
[----:B------:R-:W5:Y:S01]  /*9a50*/  LDG.E.64 R8, desc[UR6][R36.64] ;  /* 0x0000000624087981 */ /* 0x000f62000c1e1b00 */
[----:B------:R-:W-:-:S02]  /*9a60*/  DMUL R32, R26, -R32 ;  /* 0x800000201a207228 */ /* 0x000fc40000000000 */
[C---:B------:R-:W-:Y:S02]  /*9a70*/  DMUL R34, R26.reuse, R34 ;  /* 0x000000221a227228 */ /* 0x040fe40000000000 */
[C---:B------:R-:W-:Y:S02]  /*9a80*/  DMUL R14, R26.reuse, R14 ;  /* 0x0000000e1a0e7228 */ /* 0x040fe40000000000 */
[----:B------:R-:W-:Y:S01]  /*9a90*/  DMUL R20, R26, -R20 ;  /* 0x800000141a147228 */ /* 0x000fe20000000000 */
[----:B--2---:R-:W0:Y:S08]  /*9aa0*/  F2I.F64.TRUNC R5, R30 ;  /* 0x0000001e00057311 */ /* 0x004e30000030d100 */
[----:B---3--:R-:W1:Y:S01]  /*9ab0*/  F2I.F64.TRUNC R10, R10 ;  /* 0x0000000a000a7311 */ /* 0x008e62000030d100 */
[----:B0-----:R-:W-:-:S07]  /*9ac0*/  VIADD R42, R5, 0x1 ;  /* 0x00000001052a7836 */ /* 0x001fce0000000000 */
[----:B------:R-:W0:Y:S01]  /*9ad0*/  I2F.F64 R30, R42 ;  /* 0x0000002a001e7312 */ /* 0x000e220000201c00 */
[-C--:B----4-:R-:W-:Y:S01]  /*9ae0*/  DMUL R28, R32, R24.reuse ;  /* 0x00000018201c7228 */ /* 0x090fe20000000000 */
[----:B-1----:R-:W-:Y:S01]  /*9af0*/  IMAD.SHL.U32 R11, R10, 0x2, RZ ;  /* 0x000000020a0b7824 */ /* 0x002fe200078e00ff */
[----:B------:R-:W-:Y:S02]  /*9b00*/  DMUL R24, R34, R24 ;  /* 0x0000001822187228 */ /* 0x000fe40000000000 */
[-C--:B-----5:R-:W-:Y:S02]  /*9b10*/  DMUL R26, R32, R18.reuse ;  /* 0x00000012201a7228 */ /* 0x0a0fe40000000000 */
[----:B------:R-:W-:Y:S02]  /*9b20*/  DMUL R18, R34, R18 ;  /* 0x0000001222127228 */ /* 0x000fe40000000000 */
[-C--:B------:R-:W-:Y:S02]  /*9b30*/  DFMA R28, R14, R16.reuse, R28 ;  /* 0x000000100e1c722b */ /* 0x080fe4000000001c */
[----:B------:R-:W-:Y:S01]  /*9b40*/  DFMA R24, R20, R16, R24 ;  /* 0x000000101418722b */ /* 0x000fe20000000018 */
[----:B0-----:R0:W-:Y:S01]  /*9b50*/  STG.E.64 desc[UR6][R22.64+0x28], R30 ;  /* 0x0000281e16007986 */ /* 0x0011e2000c101b06 */
[----:B------:R-:W-:-:S02]  /*9b60*/  DFMA R26, R14, R8, R26 ;  /* 0x000000080e1a722b */ /* 0x000fc4000000001a */
[----:B------:R-:W-:Y:S01]  /*9b70*/  DFMA R8, R20, R8, R18 ;  /* 0x000000081408722b */ /* 0x000fe20000000012 */
[----:B------:R-:W-:Y:S01]  /*9b80*/  IMAD.SHL.U32 R18, R5, 0x4, RZ ;  /* 0x0000000405127824 */ /* 0x000fe200078e00ff */
[-C--:B------:R-:W-:Y:S01]  /*9b90*/  DMUL R16, R32, R28.reuse ;  /* 0x0000001c20107228 */ /* 0x080fe20000000000 */
[----:B------:R-:W-:Y:S01]  /*9ba0*/  SHF.R.S32.HI R19, RZ, 0x1f, R5 ;  /* 0x0000001fff137819 */ /* 0x000fe20000011405 */
[----:B------:R-:W-:Y:S02]  /*9bb0*/  DMUL R28, R34, R28 ;  /* 0x0000001c221c7228 */ /* 0x000fe40000000000 */
[-C--:B------:R-:W-:Y:S01]  /*9bc0*/  DMUL R32, R32, R24.reuse ;  /* 0x0000001820207228 */ /* 0x080fe20000000000 */
[----:B------:R-:W-:Y:S01]  /*9bd0*/  SHF.R.S32.HI R36, RZ, 0x1f, R18 ;  /* 0x0000001fff247819 */ /* 0x000fe20000011412 */
[----:B------:R-:W-:Y:S01]  /*9be0*/  DMUL R34, R34, R24 ;  /* 0x0000001822227228 */ /* 0x000fe20000000000 */
[----:B------:R-:W-:Y:S01]  /*9bf0*/  IADD3 R25, P0, PT, R11, R18, RZ ;  /* 0x000000120b197210 */ /* 0x000fe20007f1e0ff */
[----:B------:R-:W-:Y:S01]  /*9c00*/  IMAD R24, R10, 0x6, RZ ;  /* 0x000000060a187824 */ /* 0x000fe200078e02ff */
[----:B------:R-:W-:-:S02]  /*9c10*/  DFMA R16, R14, R26, R16 ;  /* 0x0000001a0e10722b */ /* 0x000fc40000000010 */
[----:B------:R-:W-:Y:S01]  /*9c20*/  LEA.HI.X.SX32 R36, R11, R36, 0x1, P0 ;  /* 0x000000240b247211 */ /* 0x000fe200000f0eff */
[C---:B------:R-:W-:Y:S01]  /*9c30*/  IMAD.SHL.U32 R11, R5.reuse, 0x2, RZ ;  /* 0x00000002050b7824 */ /* 0x040fe200078e00ff */
[----:B------:R-:W-:Y:S01]  /*9c40*/  IADD3 R5, P1, PT, R5, R24, RZ ;  /* 0x0000001805057210 */ /* 0x000fe20007f3e0ff */
[----:B------:R-:W-:Y:S01]  /*9c50*/  DFMA R32, R14, R8, R32 ;  /* 0x000000080e20722b */ /* 0x000fe20000000020 */
[CC--:B------:R-:W-:Y:S01]  /*9c60*/  LEA R18, P0, R25.reuse, R22.reuse, 0x3 ;  /* 0x0000001619127211 */ /* 0x0c0fe200078018ff */
[C---:B------:R-:W-:Y:S01]  /*9c70*/  DFMA R28, R20.reuse, R26, R28 ;  /* 0x0000001a141c722b */ /* 0x040fe2000000001c */
[----:B------:R-:W-:Y:S01]  /*9c80*/  LEA.HI.X.SX32 R24, R24, R19, 0x1, P1 ;  /* 0x0000001318187211 */ /* 0x000fe200008f0eff */
[----:B------:R-:W-:Y:S01]  /*9c90*/  DFMA R34, R20, R8, R34 ;  /* 0x000000081422722b */ /* 0x000fe20000000022 */
[----:B------:R-:W-:Y:S01]  /*9ca0*/  LEA.HI.X R19, R25, R23, R36, 0x3, P0 ;  /* 0x0000001719137211 */ /* 0x000fe200000f1c24 */
[----:B------:R-:W-:Y:S01]  /*9cb0*/  IMAD.WIDE R10, R11, 0x8, R22 ;  /* 0x000000080b0a7825 */ /* 0x000fe200078e0216 */
[----:B------:R-:W-:-:S03]  /*9cc0*/  LEA R14, P0, R5, R22, 0x3 ;  /* 0x00000016050e7211 */ /* 0x000fc600078018ff */
[----:B------:R-:W-:Y:S01]  /*9cd0*/  IMAD.MOV.U32 R8, RZ, RZ, 0x0 ;  /* 0x00000000ff087424 */ /* 0x000fe200078e00ff */
[----:B------:R-:W-:Y:S01]  /*9ce0*/  LEA.HI.X R15, R5, R23, R24, 0x3, P0 ;  /* 0x00000017050f7211 */ /* 0x000fe200000f1c18 */
[----:B------:R-:W-:Y:S01]  /*9cf0*/  IMAD.MOV.U32 R9, RZ, RZ, 0x3ff00000 ;  /* 0x3ff00000ff097424 */ /* 0x000fe200078e00ff */
[----:B------:R0:W-:Y:S04]  /*9d00*/  STG.E.64 desc[UR6][R10.64+0x30], R6 ;  /* 0x000030060a007986 */ /* 0x0001e8000c101b06 */
[----:B------:R0:W-:Y:S04]  /*9d10*/  STG.E.64 desc[UR6][R10.64+0x38], R12 ;  /* 0x0000380c0a007986 */ /* 0x0001e8000c101b06 */
[----:B------:R0:W-:Y:S04]  /*9d20*/  STG.E.64 desc[UR6][R18.64+0x30], R16 ;  /* 0x0000301012007986 */ /* 0x0001e8000c101b06 */
[----:B------:R0:W-:Y:S04]  /*9d30*/  STG.E.64 desc[UR6][R18.64+0x38], R28 ;  /* 0x0000381c12007986 */ /* 0x0001e8000c101b06 */
[----:B------:R0:W-:Y:S04]  /*9d40*/  STG.E.64 desc[UR6][R18.64+0x40], R32 ;  /* 0x0000402012007986 */ /* 0x0001e8000c101b06 */
[----:B------:R0:W-:Y:S04]  /*9d50*/  STG.E.64 desc[UR6][R18.64+0x48], R34 ;  /* 0x0000482212007986 */ /* 0x0001e8000c101b06 */
[----:B------:R0:W-:Y:S02]  /*9d60*/  STG.E.64 desc[UR6][R14.64+0x30], R8 ;  /* 0x000030080e007986 */ /* 0x0001e4000c101b06 */
.L_x_111:
[----:B------:R-:W-:Y:S05]  /*9d70*/  BSYNC.RECONVERGENT B3 ;  /* 0x0000000000037941 */ /* 0x000fea0003800200 */
.L_x_73:
[----:B------:R-:W2:Y:S01]  /*9d80*/  LDCU UR12, c[0x0][0x3ac] ;  /* 0x00007580ff0c77ac */ /* 0x000ea20008000800 */
[----:B------:R-:W-:-:S04]  /*9d90*/  IADD3 R4, PT, PT, R4, 0x1, RZ ;  /* 0x0000000104047810 */ /* 0x000fc80007ffe0ff */
[----:B--2---:R-:W-:-:S13]  /*9da0*/  ISETP.NE.AND P0, PT, R4, UR12, PT ;  /* 0x0000000c04007c0c */ /* 0x004fda000bf05270 */
[----:B------:R-:W-:Y:S05]  /*9db0*/  @P0 BRA `(.L_x_130) ;  /* 0xffffff9000680947 */ /* 0x000fea000383ffff */
.L_x_42:
[----:B------:R-:W-:-:S13]  /*9dc0*/  ISETP.GE.AND P0, PT, R3, 0x2, PT ;  /* 0x000000020300780c */ /* 0x000fda0003f06270 */
[----:B------:R-:W-:Y:S05]  /*9dd0*/  @!P0 BRA `(.L_x_2) ;  /* 0x0000000c00d88947 */ /* 0x000fea0003800000 */
[----:B------:R-:W-:Y:S01]  /*9de0*/  LOP3.LUT R2, R3, 0x1, RZ, 0xc0, !PT ;  /* 0x0000000103027812 */ /* 0x000fe200078ec0ff */
[----:B------:R-:W-:Y:S01]  /*9df0*/  BSSY.RECONVERGENT B1, `(.L_x_131) ;  /* 0x0000051000017945 */ /* 0x000fe20003800200 */
[----:B------:R-:W-:Y:S02]  /*9e00*/  IMAD.MOV.U32 R5, RZ, RZ, R3 ;  /* 0x000000ffff057224 */ /* 0x000fe400078e0003 */
[----:B------:R-:W-:-:S13]  /*9e10*/  ISETP.NE.U32.AND P0, PT, R2, 0x1, PT ;  /* 0x000000010200780c */ /* 0x000fda0003f05070 */
[----:B------:R-:W-:Y:S05]  /*9e20*/  @!P0 BRA `(.L_x_132) ;  /* 0x0000000400348947 */ /* 0x000fea0003800000 */
[----:B------:R-:W-:-:S04]  /*9e30*/  VIADD R5, R3, 0xffffffff ;  /* 0xffffffff03057836 */ /* 0x000fc80000000000 */
[----:B01----:R-:W-:-:S06]  /*9e40*/  IMAD.WIDE.U32 R6, R5, 0x4, R40 ;  /* 0x0000000405067825 */ /* 0x003fcc00078e0028 */
[----:B------:R-:W2:Y:S02]  /*9e50*/  LDG.E R7, desc[UR6][R6.64] ;  /* 0x0000000606077981 */ /* 0x000ea4000c1e1900 */
[----:B--2---:R-:W-:-:S06]  /*9e60*/  IMAD.WIDE R8, R7, 0x4, R38 ;  /* 0x0000000407087825 */ /* 0x004fcc00078e0226 */
[----:B------:R-:W2:Y:S02]  /*9e70*/  LDG.E R8, desc[UR6][R8.64] ;  /* 0x0000000608087981 */ /* 0x000ea4000c1e1900 */
[----:B--2---:R-:W-:-:S13]  /*9e80*/  ISETP.NE.AND P0, PT, R8, RZ, PT ;  /* 0x000000ff0800720c */ /* 0x004fda0003f05270 */
[----:B------:R-:W-:Y:S05]  /*9e90*/  @P0 BRA `(.L_x_132) ;  /* 0x0000000400180947 */ /* 0x000fea0003800000 */
[----:B------:R-:W2:Y:S01]  /*9ea0*/  LDG.E.64 R8, desc[UR6][R22.64+0x20] ;  /* 0x0000200616087981 */ /* 0x000ea2000c1e1b00 */
[----:B------:R-:W-:Y:S01]  /*9eb0*/  SHF.R.S32.HI R2, RZ, 0x1f, R7 ;  /* 0x0000001fff027819 */ /* 0x000fe20000011407 */
[----:B--2---:R-:W0:Y:S02]  /*9ec0*/  F2I.F64.TRUNC R8, R8 ;  /* 0x0000000800087311 */ /* 0x004e24000030d100 */
[----:B0-----:R-:W-:-:S05]  /*9ed0*/  IMAD R4, R8, 0x6, RZ ;  /* 0x0000000608047824 */ /* 0x001fca00078e02ff */
[----:B------:R-:W-:-:S04]  /*9ee0*/  IADD3 R11, P0, PT, R7, R4, RZ ;  /* 0x00000004070b7210 */ /* 0x000fc80007f1e0ff */
[----:B------:R-:W-:Y:S02]  /*9ef0*/  LEA.HI.X.SX32 R4, R4, R2, 0x1, P0 ;  /* 0x0000000204047211 */ /* 0x000fe400000f0eff */
[----:B------:R-:W-:-:S04]  /*9f00*/  LEA R10, P0, R11, R22, 0x3 ;  /* 0x000000160b0a7211 */ /* 0x000fc800078018ff */
[----:B------:R-:W-:-:S05]  /*9f10*/  LEA.HI.X R11, R11, R23, R4, 0x3, P0 ;  /* 0x000000170b0b7211 */ /* 0x000fca00000f1c04 */
[----:B------:R-:W2:Y:S02]  /*9f20*/  LDG.E.64 R12, desc[UR6][R10.64+0x30] ;  /* 0x000030060a0c7981 */ /* 0x000ea4000c1e1b00 */
[----:B--2---:R-:W-:-:S07]  /*9f30*/  DADD R12, R12, -1 ;  /* 0xbff000000c0c7429 */ /* 0x004fce0000000000 */
[----:B------:R2:W-:Y:S04]  /*9f40*/  STG.E.64 desc[UR6][R10.64+0x30], R12 ;  /* 0x0000300c0a007986 */ /* 0x0005e8000c101b06 */
[----:B------:R-:W3:Y:S02]  /*9f50*/  LDG.E.64 R14, desc[UR6][R22.64+0x20] ;  /* 0x00002006160e7981 */ /* 0x000ee4000c1e1b00 */
[----:B---3--:R-:W0:Y:S02]  /*9f60*/  F2I.F64.TRUNC R14, R14 ;  /* 0x0000000e000e7311 */ /* 0x008e24000030d100 */
[----:B0-----:R-:W-:-:S05]  /*9f70*/  IMAD R4, R14, 0x6, RZ ;  /* 0x000000060e047824 */ /* 0x001fca00078e02ff */
[----:B------:R-:W-:-:S04]  /*9f80*/  IADD3 R9, P0, PT, R7, R4, RZ ;  /* 0x0000000407097210 */ /* 0x000fc80007f1e0ff */
[----:B------:R-:W-:Y:S02]  /*9f90*/  LEA.HI.X.SX32 R4, R4, R2, 0x1, P0 ;  /* 0x0000000204047211 */ /* 0x000fe400000f0eff */
[----:B------:R-:W-:-:S04]  /*9fa0*/  LEA R8, P0, R9, R22, 0x3 ;  /* 0x0000001609087211 */ /* 0x000fc800078018ff */
[----:B------:R-:W-:-:S06]  /*9fb0*/  LEA.HI.X R9, R9, R23, R4, 0x3, P0 ;  /* 0x0000001709097211 */ /* 0x000fcc00000f1c04 */
[----:B------:R-:W3:Y:S02]  /*9fc0*/  LDG.E.64 R8, desc[UR6][R8.64+0x30] ;  /* 0x0000300608087981 */ /* 0x000ee4000c1e1b00 */
[----:B---3--:R-:W-:-:S14]  /*9fd0*/  DSETP.GTU.AND P0, PT, R8, RZ, PT ;  /* 0x000000ff0800722a */ /* 0x008fdc0003f0c000 */
[----:B--2---:R-:W-:Y:S05]  /*9fe0*/  @P0 BRA `(.L_x_132) ;  /* 0x0000000000c40947 */ /* 0x004fea0003800000 */
[----:B------:R-:W2:Y:S02]  /*9ff0*/  LDG.E.64 R8, desc[UR6][R22.64+0x28] ;  /* 0x0000280616087981 */ /* 0x000ea4000c1e1b00 */
[----:B--2---:R-:W0:Y:S02]  /*a000*/  F2I.F64.TRUNC R4, R8 ;  /* 0x0000000800047311 */ /* 0x004e24000030d100 */
[----:B0-----:R-:W-:-:S04]  /*a010*/  VIADD R6, R4, 0xffffffff ;  /* 0xffffffff04067836 */ /* 0x001fc80000000000 */
[----:B------:R-:W-:-:S04]  /*a020*/  IMAD.SHL.U32 R13, R6, 0x2, RZ ;  /* 0x00000002060d7824 */ /* 0x000fc800078e00ff */
[----:B------:R-:W-:-:S05]  /*a030*/  IMAD.WIDE R12, R13, 0x8, R22 ;  /* 0x000000080d0c7825 */ /* 0x000fca00078e0216 */
[----:B------:R-:W2:Y:S01]  /*a040*/  LDG.E.64 R14, desc[UR6][R12.64+0x30] ;  /* 0x000030060c0e7981 */ /* 0x000ea2000c1e1b00 */
[----:B------:R-:W-:-:S04]  /*a050*/  IMAD.SHL.U32 R11, R7, 0x2, RZ ;  /* 0x00000002070b7824 */ /* 0x000fc800078e00ff */
[----:B------:R-:W-:-:S05]  /*a060*/  IMAD.WIDE R10, R11, 0x8, R22 ;  /* 0x000000080b0a7825 */ /* 0x000fca00078e0216 */
[----:B--2---:R-:W-:Y:S04]  /*a070*/  STG.E.64 desc[UR6][R10.64+0x30], R14 ;  /* 0x0000300e0a007986 */ /* 0x004fe8000c101b06 */
[----:B------:R-:W2:Y:S04]  /*a080*/  LDG.E.64 R16, desc[UR6][R12.64+0x38] ;  /* 0x000038060c107981 */ /* 0x000ea8000c1e1b00 */
[----:B--2---:R0:W-:Y:S04]  /*a090*/  STG.E.64 desc[UR6][R10.64+0x38], R16 ;  /* 0x000038100a007986 */ /* 0x0041e8000c101b06 */
[----:B------:R-:W2:Y:S01]  /*a0a0*/  LDG.E.64 R18, desc[UR6][R22.64+0x20] ;  /* 0x0000200616127981 */ /* 0x000ea2000c1e1b00 */
[----:B------:R-:W-:Y:S01]  /*a0b0*/  IMAD.SHL.U32 R9, R6, 0x4, RZ ;  /* 0x0000000406097824 */ /* 0x000fe200078e00ff */
[----:B--2---:R-:W1:Y:S02]  /*a0c0*/  F2I.F64.TRUNC R18, R18 ;  /* 0x0000001200127311 */ /* 0x004e64000030d100 */
[----:B-1----:R-:W-:-:S05]  /*a0d0*/  IMAD.SHL.U32 R8, R18, 0x2, RZ ;  /* 0x0000000212087824 */ /* 0x002fca00078e00ff */
[----:B------:R-:W-:Y:S02]  /*a0e0*/  SHF.R.S32.HI R24, RZ, 0x1f, R8 ;  /* 0x0000001fff187819 */ /* 0x000fe40000011408 */
[----:B------:R-:W-:-:S04]  /*a0f0*/  IADD3 R21, P0, PT, R8, R9, RZ ;  /* 0x0000000908157210 */ /* 0x000fc80007f1e0ff */
[----:B------:R-:W-:Y:S02]  /*a100*/  LEA.HI.X.SX32 R9, R9, R24, 0x1, P0 ;  /* 0x0000001809097211 */ /* 0x000fe400000f0eff */
[----:B------:R-:W-:-:S04]  /*a110*/  LEA R20, P0, R21, R22, 0x3 ;  /* 0x0000001615147211 */ /* 0x000fc800078018ff */
[----:B------:R-:W-:-:S05]  /*a120*/  LEA.HI.X R21, R21, R23, R9, 0x3, P0 ;  /* 0x0000001715157211 */ /* 0x000fca00000f1c09 */
[----:B------:R-:W2:Y:S01]  /*a130*/  LDG.E.64 R12, desc[UR6][R20.64+0x30] ;  /* 0x00003006140c7981 */ /* 0x000ea2000c1e1b00 */
[----:B------:R-:W-:-:S05]  /*a140*/  IMAD.SHL.U32 R9, R7, 0x4, RZ ;  /* 0x0000000407097824 */ /* 0x000fca00078e00ff */
[----:B0-----:R-:W-:-:S04]  /*a150*/  IADD3 R11, P0, PT, R8, R9, RZ ;  /* 0x00000009080b7210 */ /* 0x001fc80007f1e0ff */
[----:B------:R-:W-:Y:S02]  /*a160*/  LEA.HI.X.SX32 R9, R9, R24, 0x1, P0 ;  /* 0x0000001809097211 */ /* 0x000fe400000f0eff */
[----:B------:R-:W-:-:S04]  /*a170*/  LEA R8, P0, R11, R22, 0x3 ;  /* 0x000000160b087211 */ /* 0x000fc800078018ff */
[----:B------:R-:W-:-:S05]  /*a180*/  LEA.HI.X R9, R11, R23, R9, 0x3, P0 ;  /* 0x000000170b097211 */ /* 0x000fca00000f1c09 */
[----:B--2---:R0:W-:Y:S04]  /*a190*/  STG.E.64 desc[UR6][R8.64+0x30], R12 ;  /* 0x0000300c08007986 */ /* 0x0041e8000c101b06 */
[----:B------:R-:W2:Y:S04]  /*a1a0*/  LDG.E.64 R10, desc[UR6][R20.64+0x38] ;  /* 0x00003806140a7981 */ /* 0x000ea8000c1e1b00 */
[----:B--2---:R1:W-:Y:S04]  /*a1b0*/  STG.E.64 desc[UR6][R8.64+0x38], R10 ;  /* 0x0000380a08007986 */ /* 0x0043e8000c101b06 */
[----:B------:R-:W2:Y:S04]  /*a1c0*/  LDG.E.64 R14, desc[UR6][R20.64+0x40] ;  /* 0x00004006140e7981 */ /* 0x000ea8000c1e1b00 */
[----:B--2---:R-:W-:Y:S04]  /*a1d0*/  STG.E.64 desc[UR6][R8.64+0x40], R14 ;  /* 0x0000400e08007986 */ /* 0x004fe8000c101b06 */
[----:B------:R-:W2:Y:S04]  /*a1e0*/  LDG.E.64 R16, desc[UR6][R20.64+0x48] ;  /* 0x0000480614107981 */ /* 0x000ea8000c1e1b00 */
[----:B--2---:R2:W-:Y:S04]  /*a1f0*/  STG.E.64 desc[UR6][R8.64+0x48], R16 ;  /* 0x0000481008007986 */ /* 0x0045e8000c101b06 */
[----:B------:R-:W3:Y:S02]  /*a200*/  LDG.E.64 R18, desc[UR6][R22.64+0x20] ;  /* 0x0000200616127981 */ /* 0x000ee4000c1e1b00 */
[----:B---3--:R-:W3:Y:S02]  /*a210*/  F2I.F64.TRUNC R18, R18 ;  /* 0x0000001200127311 */ /* 0x008ee4000030d100 */
[----:B---3--:R-:W-:-:S05]  /*a220*/  IMAD R24, R18, 0x6, RZ ;  /* 0x0000000612187824 */ /* 0x008fca00078e02ff */
[----:B------:R-:W-:Y:S02]  /*a230*/  SHF.R.S32.HI R25, RZ, 0x1f, R24 ;  /* 0x0000001fff197819 */ /* 0x000fe40000011418 */
[----:B0-----:R-:W-:-:S04]  /*a240*/  IADD3 R13, P0, PT, R4, R24, RZ ;  /* 0x00000018040d7210 */ /* 0x001fc80007f1e0ff */
[----:B------:R-:W-:Y:S02]  /*a250*/  LEA.HI.X.SX32 R4, R4, R25, 0x1, P0 ;  /* 0x0000001904047211 */ /* 0x000fe400000f0eff */
[----:B-1----:R-:W-:-:S04]  /*a260*/  LEA R10, P0, R13, R22, 0x3 ;  /* 0x000000160d0a7211 */ /* 0x002fc800078018ff */
[----:B------:R-:W-:-:S06]  /*a270*/  LEA.HI.X R11, R13, R23, R4, 0x3, P0 ;  /* 0x000000170d0b7211 */ /* 0x000fcc00000f1c04 */
[----:B------:R-:W3:Y:S01]  /*a280*/  LDG.E.64 R10, desc[UR6][R10.64+0x28] ;  /* 0x000028060a0a7981 */ /* 0x000ee2000c1e1b00 */
[----:B------:R-:W-:Y:S02]  /*a290*/  IADD3 R13, P0, PT, R7, R24, RZ ;  /* 0x00000018070d7210 */ /* 0x000fe40007f1e0ff */
[----:B------:R-:W0:Y:S03]  /*a2a0*/  I2F.F64 R6, R6 ;  /* 0x0000000600067312 */ /* 0x000e260000201c00 */
[----:B------:R-:W-:Y:S01]  /*a2b0*/  IMAD.X R2, R2, 0x1, R25, P0 ;  /* 0x0000000102027824 */ /* 0x000fe200000e0619 */
[----:B--2---:R-:W-:-:S04]  /*a2c0*/  LEA R8, P0, R13, R22, 0x3 ;  /* 0x000000160d087211 */ /* 0x004fc800078018ff */
[----:B------:R-:W-:-:S05]  /*a2d0*/  LEA.HI.X R9, R13, R23, R2, 0x3, P0 ;  /* 0x000000170d097211 */ /* 0x000fca00000f1c02 */
[----:B---3--:R2:W-:Y:S04]  /*a2e0*/  STG.E.64 desc[UR6][R8.64+0x30], R10 ;  /* 0x0000300a08007986 */ /* 0x0085e8000c101b06 */
[----:B0-----:R2:W-:Y:S02]  /*a2f0*/  STG.E.64 desc[UR6][R22.64+0x28], R6 ;  /* 0x0000280616007986 */ /* 0x0015e4000c101b06 */
.L_x_132:
[----:B------:R-:W-:Y:S05]  /*a300*/  BSYNC.RECONVERGENT B1 ;  /* 0x0000000000017941 */ /* 0x000fea0003800200 */
.L_x_131:
[----:B------:R-:W-:-:S13]  /*a310*/  ISETP.NE.AND P0, PT, R3, 0x2, PT ;  /* 0x000000020300780c */ /* 0x000fda0003f05270 */
[----:B------:R-:W-:Y:S05]  /*a320*/  @!P0 BRA `(.L_x_2) ;  /* 0x0000000800848947 */ /* 0x000fea0003800000 */
.L_x_137:
[----:B012---:R-:W-:-:S04]  /*a330*/  VIADD R9, R5, 0xffffffff ;  /* 0xffffffff05097836 */ /* 0x007fc80000000000 */
[----:B------:R-:W-:-:S05]  /*a340*/  IMAD.WIDE.U32 R8, R9, 0x4, R40 ;  /* 0x0000000409087825 */ /* 0x000fca00078e0028 */
[----:B------:R-:W2:Y:S02]  /*a350*/  LDG.E R3, desc[UR6][R8.64] ;  /* 0x0000000608037981 */ /* 0x000ea4000c1e1900 */
[----:B--2---:R-:W-:-:S06]  /*a360*/  IMAD.WIDE R10, R3, 0x4, R38 ;  /* 0x00000004030a7825 */ /* 0x004fcc00078e0226 */
[----:B------:R-:W2:Y:S01]  /*a370*/  LDG.E R10, desc[UR6][R10.64] ;  /* 0x000000060a0a7981 */ /* 0x000ea2000c1e1900 */
[----:B------:R-:W-:Y:S01]  /*a380*/  IMAD.MOV.U32 R2, RZ, RZ, R5 ;  /* 0x000000ffff027224 */ /* 0x000fe200078e0005 */
[----:B------:R-:W-:Y:S01]  /*a390*/  BSSY.RECONVERGENT B1, `(.L_x_133) ;  /* 0x000004b000017945 */ /* 0x000fe20003800200 */
[----:B------:R-:W-:-:S04]  /*a3a0*/  VIADD R5, R5, 0xfffffffe ;  /* 0xfffffffe05057836 */ /* 0x000fc80000000000 */
[----:B------:R-:W-:Y:S01]  /*a3b0*/  IMAD.WIDE.U32 R6, R5, 0x4, R40 ;  /* 0x0000000405067825 */ /* 0x000fe200078e0028 */
        /* <DEDUP_REMOVED lines=13> */
[----:B------:R-:W2:Y:S02]  /*a490*/  LDG.E.64 R14, desc[UR6][R22.64+0x20] ;  /* 0x00002006160e7981 */ /* 0x000ea4000c1e1b00 */
[----:B--2---:R-:W1:Y:S02]  /*a4a0*/  F2I.F64.TRUNC R14, R14 ;  /* 0x0000000e000e7311 */ /* 0x004e64000030d100 */
[----:B-1----:R-:W-:-:S05]  /*a4b0*/  IMAD R8, R14, 0x6, RZ ;  /* 0x000000060e087824 */ /* 0x002fca00078e02ff */
[----:B------:R-:W-:-:S04]  /*a4c0*/  IADD3 R9, P0, PT, R3, R8, RZ ;  /* 0x0000000803097210 */ /* 0x000fc80007f1e0ff */
[----:B------:R-:W-:Y:S02]  /*a4d0*/  LEA.HI.X.SX32 R16, R8, R4, 0x1, P0 ;  /* 0x0000000408107211 */ /* 0x000fe400000f0eff */
[----:B------:R-:W-:-:S04]  /*a4e0*/  LEA R8, P0, R9, R22, 0x3 ;  /* 0x0000001609087211 */ /* 0x000fc800078018ff */
[----:B------:R-:W-:-:S06]  /*a4f0*/  LEA.HI.X R9, R9, R23, R16, 0x3, P0 ;  /* 0x0000001709097211 */ /* 0x000fcc00000f1c10 */
[----:B------:R-:W2:Y:S02]  /*a500*/  LDG.E.64 R8, desc[UR6][R8.64+0x30] ;  /* 0x0000300608087981 */ /* 0x000ea4000c1e1b00 */
[----:B--2---:R-:W-:-:S14]  /*a510*/  DSETP.GTU.AND P0, PT, R8, RZ, PT ;  /* 0x000000ff0800722a */ /* 0x004fdc0003f0c000 */
[----:B0-----:R-:W-:Y:S05]  /*a520*/  @P0 BRA `(.L_x_134) ;  /* 0x0000000000c40947 */ /* 0x001fea0003800000 */
        /* <DEDUP_REMOVED lines=42> */
[----:B------:R-:W-:Y:S01]  /*a7d0*/  IADD3 R3, P0, PT, R3, R26, RZ ;  /* 0x0000001a03037210 */ /* 0x000fe20007f1e0ff */
[----:B--2---:R-:W0:Y:S04]  /*a7e0*/  I2F.F64 R8, R25 ;  /* 0x0000001900087312 */ /* 0x004e280000201c00 */
[----:B------:R-:W-:Y:S01]  /*a7f0*/  IMAD.X R4, R4, 0x1, R27, P0 ;  /* 0x0000000104047824 */ /* 0x000fe200000e061b */
[----:B------:R-:W-:-:S04]  /*a800*/  LEA R12, P0, R3, R22, 0x3 ;  /* 0x00000016030c7211 */ /* 0x000fc800078018ff */
[----:B------:R-:W-:-:S05]  /*a810*/  LEA.HI.X R13, R3, R23, R4, 0x3, P0 ;  /* 0x00000017030d7211 */ /* 0x000fca00000f1c04 */
[----:B---3--:R1:W-:Y:S04]  /*a820*/  STG.E.64 desc[UR6][R12.64+0x30], R10 ;  /* 0x0000300a0c007986 */ /* 0x0083e8000c101b06 */
[----:B0-----:R1:W-:Y:S02]  /*a830*/  STG.E.64 desc[UR6][R22.64+0x28], R8 ;  /* 0x0000280816007986 */ /* 0x0013e4000c101b06 */
.L_x_134:
[----:B------:R-:W-:Y:S05]  /*a840*/  BSYNC.RECONVERGENT B1 ;  /* 0x0000000000017941 */ /* 0x000fea0003800200 */
.L_x_133:
[----:B------:R-:W1:Y:S02]  /*a850*/  LDG.E R7, desc[UR6][R6.64] ;  /* 0x0000000606077981 */ /* 0x000e64000c1e1900 */
[----:B-1----:R-:W-:-:S06]  /*a860*/  IMAD.WIDE R8, R7, 0x4, R38 ;  /* 0x0000000407087825 */ /* 0x002fcc00078e0226 */
[----:B------:R-:W2:Y:S01]  /*a870*/  LDG.E R8, desc[UR6][R8.64] ;  /* 0x0000000608087981 */ /* 0x000ea2000c1e1900 */
[----:B------:R-:W-:Y:S01]  /*a880*/  BSSY.RECONVERGENT B1, `(.L_x_135) ;  /* 0x0000049000017945 */ /* 0x000fe20003800200 */
        /* <DEDUP_REMOVED lines=37> */
[----:B-1----:R-:W-:-:S04]  /*aae0*/  SHF.L.U32 R8, R18, 0x1, RZ ;  /* 0x0000000112087819 */ /* 0x002fc800000006ff */
        /* <DEDUP_REMOVED lines=34> */
.L_x_136:
[----:B------:R-:W-:Y:S05]  /*ad10*/  BSYNC.RECONVERGENT B1 ;  /* 0x0000000000017941 */ /* 0x000fea0003800200 */
.L_x_135:
[----:B------:R-:W-:-:S13]  /*ad20*/  ISETP.GT.U32.AND P0, PT, R2, 0x3, PT ;  /* 0x000000030200780c */ /* 0x000fda0003f04070 */
[----:B------:R-:W-:Y:S05]  /*ad30*/  @P0 BRA `(.L_x_137) ;  /* 0xfffffff4007c0947 */ /* 0x000fea000383ffff */
.L_x_2:
[----:B------:R-:W-:Y:S05]  /*ad40*/  BSYNC.RECONVERGENT B0 ;  /* 0x0000000000007941 */ /* 0x000fea0003800200 */
.L_x_0:
[----:B------:R-:W-:Y:S05]  /*ad50*/  @P2 BRA `(.L_x_138) ;  /* 0xffffff5400182947 */ /* 0x000fea000383ffff */
[----:B------:R-:W-:Y:S05]  /*ad60*/  EXIT ;  /* 0x000000000000794d */ /* 0x000fea0003800000 */
        .weak           $__internal_0_$__cuda_sm20_dblrcp_rn_slowpath_v3
        .type           $__internal_0_$__cuda_sm20_dblrcp_rn_slowpath_v3,@function
        .size           $__internal_0_$__cuda_sm20_dblrcp_rn_slowpath_v3,($__internal_1_$__cuda_sm20_div_rn_f64_full - $__internal_0_$__cuda_sm20_dblrcp_rn_slowpath_v3)
$__internal_0_$__cuda_sm20_dblrcp_rn_slowpath_v3:
[----:B------:R-:W-:Y:S01]  /*ad70*/  DSETP.GTU.AND P0, PT, |R16|, +INF , PT ;  /* 0x7ff000001000742a */ /* 0x000fe20003f0c200 */
[----:B------:R-:W-:-:S13]  /*ad80*/  BSSY.RECONVERGENT B2, `(.L_x_139) ;  /* 0x0000022000027945 */ /* 0x000fda0003800200 */
[----:B------:R-:W-:Y:S05]  /*ad90*/  @P0 BRA `(.L_x_140) ;  /* 0x0000000000780947 */ /* 0x000fea0003800000 */
[----:B------:R-:W-:-:S05]  /*ada0*/  LOP3.LUT R19, R17, 0x7fffffff, RZ, 0xc0, !PT ;  /* 0x7fffffff11137812 */ /* 0x000fca00078ec0ff */
[----:B------:R-:W-:-:S05]  /*adb0*/  VIADD R25, R19, 0xffffffff ;  /* 0xffffffff13197836 */ /* 0x000fca0000000000 */
[----:B------:R-:W-:-:S13]  /*adc0*/  ISETP.GE.U32.AND P0, PT, R25, 0x7fefffff, PT ;  /* 0x7fefffff1900780c */ /* 0x000fda0003f06070 */
[----:B------:R-:W-:Y:S01]  /*add0*/  @P0 LOP3.LUT R27, R17, 0x7ff00000, RZ, 0x3c, !PT ;  /* 0x7ff00000111b0812 */ /* 0x000fe200078e3cff */
[----:B------:R-:W-:Y:S01]  /*ade0*/  @P0 IMAD.MOV.U32 R26, RZ, RZ, RZ ;  /* 0x000000ffff1a0224 */ /* 0x000fe200078e00ff */
[----:B------:R-:W-:Y:S06]  /*adf0*/  @P0 BRA `(.L_x_141) ;  /* 0x0000000000680947 */ /* 0x000fec0003800000 */
[----:B------:R-:W-:-:S13]  /*ae00*/  ISETP.GE.U32.AND P0, PT, R19, 0x1000001, PT ;  /* 0x010000011300780c */ /* 0x000fda0003f06070 */
[----:B------:R-:W-:Y:S05]  /*ae10*/  @!P0 BRA `(.L_x_142) ;  /* 0x0000000000348947 */ /* 0x000fea0003800000 */
[----:B------:R-:W-:Y:S02]  /*ae20*/  VIADD R27, R17, 0xc0200000 ;  /* 0xc0200000111b7836 */ /* 0x000fe40000000000 */
[----:B------:R-:W-:Y:S02]  /*ae30*/  IMAD.MOV.U32 R26, RZ, RZ, R16 ;  /* 0x000000ffff1a7224 */ /* 0x000fe400078e0010 */
[----:B------:R-:W0:Y:S04]  /*ae40*/  MUFU.RCP64H R19, R27 ;  /* 0x0000001b00137308 */ /* 0x000e280000001800 */
[----:B0-----:R-:W-:-:S08]  /*ae50*/  DFMA R28, -R26, R18, 1 ;  /* 0x3ff000001a1c742b */ /* 0x001fd00000000112 */
[----:B------:R-:W-:-:S08]  /*ae60*/  DFMA R28, R28, R28, R28 ;  /* 0x0000001c1c1c722b */ /* 0x000fd0000000001c */
[----:B------:R-:W-:-:S08]  /*ae70*/  DFMA R28, R18, R28, R18 ;  /* 0x0000001c121c722b */ /* 0x000fd00000000012 */
[----:B------:R-:W-:-:S08]  /*ae80*/  DFMA R18, -R26, R28, 1 ;  /* 0x3ff000001a12742b */ /* 0x000fd0000000011c */
[----:B------:R-:W-:-:S08]  /*ae90*/  DFMA R18, R28, R18, R28 ;  /* 0x000000121c12722b */ /* 0x000fd0000000001c */
[----:B------:R-:W-:-:S08]  /*aea0*/  DMUL R18, R18, 2.2250738585072013831e-308 ;  /* 0x0010000012127828 */ /* 0x000fd00000000000 */
[----:B------:R-:W-:-:S08]  /*aeb0*/  DFMA R16, -R16, R18, 1 ;  /* 0x3ff000001010742b */ /* 0x000fd00000000112 */
[----:B------:R-:W-:-:S08]  /*aec0*/  DFMA R16, R16, R16, R16 ;  /* 0x000000101010722b */ /* 0x000fd00000000010 */
[----:B------:R-:W-:Y:S01]  /*aed0*/  DFMA R26, R18, R16, R18 ;  /* 0x00000010121a722b */ /* 0x000fe20000000012 */
[----:B------:R-:W-:Y:S10]  /*aee0*/  BRA `(.L_x_141) ;  /* 0x00000000002c7947 */ /* 0x000ff40003800000 */
.L_x_142:
[----:B------:R-:W-:-:S06]  /*aef0*/  DMUL R16, R16, 8.11296384146066816958e+31 ;  /* 0x4690000010107828 */ /* 0x000fcc0000000000 */
[----:B------:R-:W0:Y:S02]  /*af00*/  MUFU.RCP64H R19, R17 ;  /* 0x0000001100137308 */ /* 0x000e240000001800 */
[----:B0-----:R-:W-:-:S08]  /*af10*/  DFMA R26, -R16, R18, 1 ;  /* 0x3ff00000101a742b */ /* 0x001fd00000000112 */
[----:B------:R-:W-:-:S08]  /*af20*/  DFMA R26, R26, R26, R26 ;  /* 0x0000001a1a1a722b */ /* 0x000fd0000000001a */
[----:B------:R-:W-:-:S08]  /*af30*/  DFMA R26, R18, R26, R18 ;  /* 0x0000001a121a722b */ /* 0x000fd00000000012 */
[----:B------:R-:W-:-:S08]  /*af40*/  DFMA R18, -R16, R26, 1 ;  /* 0x3ff000001012742b */ /* 0x000fd0000000011a */
[----:B------:R-:W-:-:S08]  /*af50*/  DFMA R18, R26, R18, R26 ;  /* 0x000000121a12722b */ /* 0x000fd0000000001a */
[----:B------:R-:W-:Y:S01]  /*af60*/  DMUL R26, R18, 8.11296384146066816958e+31 ;  /* 0x46900000121a7828 */ /* 0x000fe20000000000 */
[----:B------:R-:W-:Y:S10]  /*af70*/  BRA `(.L_x_141) ;  /* 0x0000000000087947 */ /* 0x000ff40003800000 */
.L_x_140:
[----:B------:R-:W-:Y:S01]  /*af80*/  LOP3.LUT R27, R17, 0x80000, RZ, 0xfc, !PT ;  /* 0x00080000111b7812 */ /* 0x000fe200078efcff */
[----:B------:R-:W-:-:S07]  /*af90*/  IMAD.MOV.U32 R26, RZ, RZ, R16 ;  /* 0x000000ffff1a7224 */ /* 0x000fce00078e0010 */
.L_x_141:
[----:B------:R-:W-:Y:S05]  /*afa0*/  BSYNC.RECONVERGENT B2 ;  /* 0x0000000000027941 */ /* 0x000fea0003800200 */
.L_x_139:
[----:B------:R-:W-:-:S04]  /*afb0*/  IMAD.MOV.U32 R25, RZ, RZ, 0x0 ;  /* 0x00000000ff197424 */ /* 0x000fc800078e00ff */
[----:B------:R-:W-:Y:S05]  /*afc0*/  RET.REL.NODEC R24 `(_Z6updatePdiPiiPA2_diiS_dddi) ;  /* 0xffffff50180c7950 */ /* 0x000fea0003c3ffff */
        .weak           $__internal_1_$__cuda_sm20_div_rn_f64_full
        .type           $__internal_1_$__cuda_sm20_div_rn_f64_full,@function
        .size           $__internal_1_$__cuda_sm20_div_rn_f64_full,($__internal_2_$__cuda_sm20_dsqrt_rn_f64_mediumpath_v1 - $__internal_1_$__cuda_sm20_div_rn_f64_full)
$__internal_1_$__cuda_sm20_div_rn_f64_full:
[C---:B------:R-:W-:Y:S01]  /*afd0*/  FSETP.GEU.AND P0, PT, |R17|.reuse, 1.469367938527859385e-39, PT ;  /* 0x001000001100780b */ /* 0x040fe20003f0e200 */
[----:B------:R-:W-:Y:S01]  /*afe0*/  IMAD.MOV.U32 R61, RZ, RZ, R25 ;  /* 0x000000ffff3d7224 */ /* 0x000fe200078e0019 */
[C---:B------:R-:W-:Y:S01]  /*aff0*/  LOP3.LUT R18, R17.reuse, 0x800fffff, RZ, 0xc0, !PT ;  /* 0x800fffff11127812 */ /* 0x040fe200078ec0ff */
[----:B------:R-:W-:Y:S01]  /*b000*/  IMAD.MOV.U32 R60, RZ, RZ, R26 ;  /* 0x000000ffff3c7224 */ /* 0x000fe200078e001a */
[----:B------:R-:W-:Y:S01]  /*b010*/  LOP3.LUT R28, R17, 0x7ff00000, RZ, 0xc0, !PT ;  /* 0x7ff00000111c7812 */ /* 0x000fe200078ec0ff */
[----:B------:R-:W-:Y:S01]  /*b020*/  IMAD.MOV.U32 R66, RZ, RZ, 0x1 ;  /* 0x00000001ff427424 */ /* 0x000fe200078e00ff */
[----:B------:R-:W-:Y:S01]  /*b030*/  LOP3.LUT R19, R18, 0x3ff00000, RZ, 0xfc, !PT ;  /* 0x3ff0000012137812 */ /* 0x000fe200078efcff */
[----:B------:R-:W-:Y:S01]  /*b040*/  IMAD.MOV.U32 R18, RZ, RZ, R16 ;  /* 0x000000ffff127224 */ /* 0x000fe200078e0010 */
[C---:B------:R-:W-:Y:S01]  /*b050*/  FSETP.GEU.AND P1, PT, |R61|.reuse, 1.469367938527859385e-39, PT ;  /* 0x001000003d00780b */ /* 0x040fe20003f2e200 */
[----:B------:R-:W-:Y:S01]  /*b060*/  IMAD.MOV.U32 R62, RZ, RZ, R60 ;  /* 0x000000ffff3e7224 */ /* 0x000fe200078e003c */
[----:B------:R-:W-:Y:S01]  /*b070*/  LOP3.LUT R25, R61, 0x7ff00000, RZ, 0xc0, !PT ;  /* 0x7ff000003d197812 */ /* 0x000fe200078ec0ff */
[----:B------:R-:W-:Y:S02]  /*b080*/  BSSY.RECONVERGENT B1, `(.L_x_143) ;  /* 0x0000053000017945 */ /* 0x000fe40003800200 */
[----:B------:R-:W-:Y:S01]  /*b090*/  @!P0 DMUL R18, R16, 8.98846567431157953865e+307 ;  /* 0x7fe0000010128828 */ /* 0x000fe20000000000 */
[----:B------:R-:W-:-:S05]  /*b0a0*/  ISETP.GE.U32.AND P5, PT, R25, R28, PT ;  /* 0x0000001c1900720c */ /* 0x000fca0003fa6070 */
[----:B------:R-:W0:Y:S02]  /*b0b0*/  MUFU.RCP64H R67, R19 ;  /* 0x0000001300437308 */ /* 0x000e240000001800 */
[----:B------:R-:W-:Y:S01]  /*b0c0*/  @!P1 LOP3.LUT R26, R17, 0x7ff00000, RZ, 0xc0, !PT ;  /* 0x7ff00000111a9812 */ /* 0x000fe200078ec0ff */
[----:B------:R-:W-:Y:S01]  /*b0d0*/  @!P1 IMAD.MOV.U32 R64, RZ, RZ, RZ ;  /* 0x000000ffff409224 */ /* 0x000fe200078e00ff */
[----:B------:R-:W-:Y:S02]  /*b0e0*/  @!P0 LOP3.LUT R28, R19, 0x7ff00000, RZ, 0xc0, !PT ;  /* 0x7ff00000131c8812 */ /* 0x000fe400078ec0ff */
[----:B------:R-:W-:Y:S01]  /*b0f0*/  @!P1 ISETP.GE.U32.AND P4, PT, R25, R26, PT ;  /* 0x0000001a1900920c */ /* 0x000fe20003f86070 */
[----:B------:R-:W-:-:S05]  /*b100*/  IMAD.MOV.U32 R26, RZ, RZ, 0x1ca00000 ;  /* 0x1ca00000ff1a7424 */ /* 0x000fca00078e00ff */
[C---:B------:R-:W-:Y:S02]  /*b110*/  @!P1 SEL R29, R26.reuse, 0x63400000, !P4 ;  /* 0x634000001a1d9807 */ /* 0x040fe40006000000 */
[----:B------:R-:W-:Y:S02]  /*b120*/  SEL R27, R26, 0x63400000, !P5 ;  /* 0x634000001a1b7807 */ /* 0x000fe40006800000 */
[--C-:B------:R-:W-:Y:S01]  /*b130*/  @!P1 LOP3.LUT R29, R29, 0x80000000, R61.reuse, 0xf8, !PT ;  /* 0x800000001d1d9812 */ /* 0x100fe200078ef83d */
[----:B0-----:R-:W-:Y:S01]  /*b140*/  DFMA R30, R66, -R18, 1 ;  /* 0x3ff00000421e742b */ /* 0x001fe20000000812 */
[----:B------:R-:W-:Y:S01]  /*b150*/  LOP3.LUT R63, R27, 0x800fffff, R61, 0xf8, !PT ;  /* 0x800fffff1b3f7812 */ /* 0x000fe200078ef83d */
[----:B------:R-:W-:Y:S01]  /*b160*/  IMAD.MOV.U32 R27, RZ, RZ, R25 ;  /* 0x000000ffff1b7224 */ /* 0x000fe200078e0019 */
[----:B------:R-:W-:-:S05]  /*b170*/  @!P1 LOP3.LUT R65, R29, 0x100000, RZ, 0xfc, !PT ;  /* 0x001000001d419812 */ /* 0x000fca00078efcff */
[----:B------:R-:W-:Y:S02]  /*b180*/  DFMA R30, R30, R30, R30 ;  /* 0x0000001e1e1e722b */ /* 0x000fe4000000001e */
[----:B------:R-:W-:-:S06]  /*b190*/  @!P1 DFMA R62, R62, 2, -R64 ;  /* 0x400000003e3e982b */ /* 0x000fcc0000000840 */
[----:B------:R-:W-:-:S04]  /*b1a0*/  DFMA R66, R66, R30, R66 ;  /* 0x0000001e4242722b */ /* 0x000fc80000000042 */
[----:B------:R-:W-:-:S04]  /*b1b0*/  @!P1 LOP3.LUT R27, R63, 0x7ff00000, RZ, 0xc0, !PT ;  /* 0x7ff000003f1b9812 */ /* 0x000fc800078ec0ff */
[----:B------:R-:W-:Y:S01]  /*b1c0*/  DFMA R30, R66, -R18, 1 ;  /* 0x3ff00000421e742b */ /* 0x000fe20000000812 */
[----:B------:R-:W-:-:S05]  /*b1d0*/  VIADD R29, R27, 0xffffffff ;  /* 0xffffffff1b1d7836 */ /* 0x000fca0000000000 */
[----:B------:R-:W-:Y:S02]  /*b1e0*/  ISETP.GT.U32.AND P0, PT, R29, 0x7feffffe, PT ;  /* 0x7feffffe1d00780c */ /* 0x000fe40003f04070 */
[----:B------:R-:W-:Y:S01]  /*b1f0*/  DFMA R66, R66, R30, R66 ;  /* 0x0000001e4242722b */ /* 0x000fe20000000042 */
[----:B------:R-:W-:-:S05]  /*b200*/  VIADD R30, R28, 0xffffffff ;  /* 0xffffffff1c1e7836 */ /* 0x000fca0000000000 */
[----:B------:R-:W-:Y:S02]  /*b210*/  ISETP.GT.U32.OR P0, PT, R30, 0x7feffffe, P0 ;  /* 0x7feffffe1e00780c */ /* 0x000fe40000704470 */
[----:B------:R-:W-:-:S08]  /*b220*/  DMUL R64, R66, R62 ;  /* 0x0000003e42407228 */ /* 0x000fd00000000000 */
[----:B------:R-:W-:-:S08]  /*b230*/  DFMA R68, R64, -R18, R62 ;  /* 0x800000124044722b */ /* 0x000fd0000000003e */
[----:B------:R-:W-:Y:S01]  /*b240*/  DFMA R30, R66, R68, R64 ;  /* 0x00000044421e722b */ /* 0x000fe20000000040 */
[----:B------:R-:W-:Y:S10]  /*b250*/  @P0 BRA `(.L_x_144) ;  /* 0x0000000000740947 */ /* 0x000ff40003800000 */
[----:B------:R-:W-:-:S04]  /*b260*/  LOP3.LUT R28, R17, 0x7ff00000, RZ, 0xc0, !PT ;  /* 0x7ff00000111c7812 */ /* 0x000fc800078ec0ff */
[CC--:B------:R-:W-:Y:S02]  /*b270*/  VIADDMNMX R27, R25.reuse, -R28.reuse, 0xb9600000, !PT ;  /* 0xb9600000191b7446 */ /* 0x0c0fe4000780091c */
[----:B------:R-:W-:Y:S01]  /*b280*/  ISETP.GE.U32.AND P0, PT, R25, R28, PT ;  /* 0x0000001c1900720c */ /* 0x000fe20003f06070 */
[----:B------:R-:W-:Y:S01]  /*b290*/  IMAD.MOV.U32 R28, RZ, RZ, RZ ;  /* 0x000000ffff1c7224 */ /* 0x000fe200078e00ff */
[----:B------:R-:W-:Y:S02]  /*b2a0*/  VIMNMX R27, PT, PT, R27, 0x46a00000, PT ;  /* 0x46a000001b1b7848 */ /* 0x000fe40003fe0100 */
[----:B------:R-:W-:-:S05]  /*b2b0*/  SEL R26, R26, 0x63400000, !P0 ;  /* 0x634000001a1a7807 */ /* 0x000fca0004000000 */
[----:B------:R-:W-:-:S04]  /*b2c0*/  IMAD.IADD R26, R27, 0x1, -R26 ;  /* 0x000000011b1a7824 */ /* 0x000fc800078e0a1a */
[----:B------:R-:W-:-:S06]  /*b2d0*/  VIADD R29, R26, 0x7fe00000 ;  /* 0x7fe000001a1d7836 */ /* 0x000fcc0000000000 */
[----:B------:R-:W-:-:S10]  /*b2e0*/  DMUL R64, R30, R28 ;  /* 0x0000001c1e407228 */ /* 0x000fd40000000000 */
[----:B------:R-:W-:-:S13]  /*b2f0*/  FSETP.GTU.AND P0, PT, |R65|, 1.469367938527859385e-39, PT ;  /* 0x001000004100780b */ /* 0x000fda0003f0c200 */
[----:B------:R-:W-:Y:S05]  /*b300*/  @P0 BRA `(.L_x_145) ;  /* 0x0000000000a80947 */ /* 0x000fea0003800000 */
[----:B------:R-:W-:-:S06]  /*b310*/  DFMA R18, R30, -R18, R62 ;  /* 0x800000121e12722b */ /* 0x000fcc000000003e */
[----:B------:R-:W-:-:S04]  /*b320*/  MOV R18, RZ ;  /* 0x000000ff00127202 */ /* 0x000fc80000000f00 */
[C---:B------:R-:W-:Y:S02]  /*b330*/  FSETP.NEU.AND P0, PT, R19.reuse, RZ, PT ;  /* 0x000000ff1300720b */ /* 0x040fe40003f0d000 */
[----:B------:R-:W-:-:S04]  /*b340*/  LOP3.LUT R16, R19, 0x80000000, R17, 0x48, !PT ;  /* 0x8000000013107812 */ /* 0x000fc800078e4811 */
[----:B------:R-:W-:-:S07]  /*b350*/  LOP3.LUT R19, R16, R29, RZ, 0xfc, !PT ;  /* 0x0000001d10137212 */ /* 0x000fce00078efcff */
[----:B------:R-:W-:Y:S05]  /*b360*/  @!P0 BRA `(.L_x_145) ;  /* 0x0000000000908947 */ /* 0x000fea0003800000 */
[----:B------:R-:W-:Y:S01]  /*b370*/  IMAD.MOV R29, RZ, RZ, -R26 ;  /* 0x000000ffff1d7224 */ /* 0x000fe200078e0a1a */
[----:B------:R-:W-:Y:S01]  /*b380*/  DMUL.RP R18, R30, R18 ;  /* 0x000000121e127228 */ /* 0x000fe20000008000 */
[----:B------:R-:W-:Y:S01]  /*b390*/  IMAD.MOV.U32 R28, RZ, RZ, RZ ;  /* 0x000000ffff1c7224 */ /* 0x000fe200078e00ff */
[----:B------:R-:W-:-:S05]  /*b3a0*/  IADD3 R26, PT, PT, -R26, -0x43300000, RZ ;  /* 0xbcd000001a1a7810 */ /* 0x000fca0007ffe1ff */
[----:B------:R-:W-:-:S03]  /*b3b0*/  DFMA R28, R64, -R28, R30 ;  /* 0x8000001c401c722b */ /* 0x000fc6000000001e */
[----:B------:R-:W-:-:S07]  /*b3c0*/  LOP3.LUT R16, R19, R16, RZ, 0x3c, !PT ;  /* 0x0000001013107212 */ /* 0x000fce00078e3cff */
[----:B------:R-:W-:-:S04]  /*b3d0*/  FSETP.NEU.AND P0, PT, |R29|, R26, PT ;  /* 0x0000001a1d00720b */ /* 0x000fc80003f0d200 */
[----:B------:R-:W-:Y:S02]  /*b3e0*/  FSEL R18, R18, R64, !P0 ;  /* 0x0000004012127208 */ /* 0x000fe40004000000 */
[----:B------:R-:W-:-:S03]  /*b3f0*/  FSEL R19, R16, R65, !P0 ;  /* 0x0000004110137208 */ /* 0x000fc60004000000 */
[----:B------:R-:W-:Y:S02]  /*b400*/  IMAD.MOV.U32 R64, RZ, RZ, R18 ;  /* 0x000000ffff407224 */ /* 0x000fe400078e0012 */
[----:B------:R-:W-:Y:S01]  /*b410*/  IMAD.MOV.U32 R65, RZ, RZ, R19 ;  /* 0x000000ffff417224 */ /* 0x000fe200078e0013 */
[----:B------:R-:W-:Y:S06]  /*b420*/  BRA `(.L_x_145) ;  /* 0x0000000000607947 */ /* 0x000fec0003800000 */
.L_x_144:
[----:B------:R-:W-:-:S14]  /*b430*/  DSETP.NAN.AND P0, PT, R60, R60, PT ;  /* 0x0000003c3c00722a */ /* 0x000fdc0003f08000 */
[----:B------:R-:W-:Y:S05]  /*b440*/  @P0 BRA `(.L_x_146) ;  /* 0x00000000004c0947 */ /* 0x000fea0003800000 */
[----:B------:R-:W-:-:S14]  /*b450*/  DSETP.NAN.AND P0, PT, R16, R16, PT ;  /* 0x000000101000722a */ /* 0x000fdc0003f08000 */
[----:B------:R-:W-:Y:S05]  /*b460*/  @P0 BRA `(.L_x_147) ;  /* 0x0000000000340947 */ /* 0x000fea0003800000 */
[----:B------:R-:W-:Y:S01]  /*b470*/  ISETP.NE.AND P0, PT, R27, R28, PT ;  /* 0x0000001c1b00720c */ /* 0x000fe20003f05270 */
[----:B------:R-:W-:Y:S02]  /*b480*/  IMAD.MOV.U32 R64, RZ, RZ, 0x0 ;  /* 0x00000000ff407424 */ /* 0x000fe400078e00ff */
[----:B------:R-:W-:-:S10]  /*b490*/  IMAD.MOV.U32 R65, RZ, RZ, -0x80000 ;  /* 0xfff80000ff417424 */ /* 0x000fd400078e00ff */
[----:B------:R-:W-:Y:S05]  /*b4a0*/  @!P0 BRA `(.L_x_145) ;  /* 0x0000000000408947 */ /* 0x000fea0003800000 */
[----:B------:R-:W-:Y:S02]  /*b4b0*/  ISETP.NE.AND P0, PT, R27, 0x7ff00000, PT ;  /* 0x7ff000001b00780c */ /* 0x000fe40003f05270 */
[----:B------:R-:W-:Y:S02]  /*b4c0*/  LOP3.LUT R17, R61, 0x80000000, R17, 0x48, !PT ;  /* 0x800000003d117812 */ /* 0x000fe400078e4811 */
[----:B------:R-:W-:-:S13]  /*b4d0*/  ISETP.EQ.OR P0, PT, R28, RZ, !P0 ;  /* 0x000000ff1c00720c */ /* 0x000fda0004702670 */
[----:B------:R-:W-:Y:S01]  /*b4e0*/  @P0 LOP3.LUT R16, R17, 0x7ff00000, RZ, 0xfc, !PT ;  /* 0x7ff0000011100812 */ /* 0x000fe200078efcff */
[----:B------:R-:W-:Y:S02]  /*b4f0*/  @!P0 IMAD.MOV.U32 R64, RZ, RZ, RZ ;  /* 0x000000ffff408224 */ /* 0x000fe400078e00ff */
[----:B------:R-:W-:Y:S02]  /*b500*/  @!P0 IMAD.MOV.U32 R65, RZ, RZ, R17 ;  /* 0x000000ffff418224 */ /* 0x000fe400078e0011 */
[----:B------:R-:W-:Y:S02]  /*b510*/  @P0 IMAD.MOV.U32 R64, RZ, RZ, RZ ;  /* 0x000000ffff400224 */ /* 0x000fe400078e00ff */
[----:B------:R-:W-:Y:S01]  /*b520*/  @P0 IMAD.MOV.U32 R65, RZ, RZ, R16 ;  /* 0x000000ffff410224 */ /* 0x000fe200078e0010 */
[----:B------:R-:W-:Y:S06]  /*b530*/  BRA `(.L_x_145) ;  /* 0x00000000001c7947 */ /* 0x000fec0003800000 */
.L_x_147:
[----:B------:R-:W-:Y:S01]  /*b540*/  LOP3.LUT R17, R17, 0x80000, RZ, 0xfc, !PT ;  /* 0x0008000011117812 */ /* 0x000fe200078efcff */
[----:B------:R-:W-:-:S04]  /*b550*/  IMAD.MOV.U32 R64, RZ, RZ, R16 ;  /* 0x000000ffff407224 */ /* 0x000fc800078e0010 */
[----:B------:R-:W-:Y:S01]  /*b560*/  IMAD.MOV.U32 R65, RZ, RZ, R17 ;  /* 0x000000ffff417224 */ /* 0x000fe200078e0011 */
[----:B------:R-:W-:Y:S06]  /*b570*/  BRA `(.L_x_145) ;  /* 0x00000000000c7947 */ /* 0x000fec0003800000 */
.L_x_146:
[----:B------:R-:W-:Y:S01]  /*b580*/  LOP3.LUT R17, R61, 0x80000, RZ, 0xfc, !PT ;  /* 0x000800003d117812 */ /* 0x000fe200078efcff */
[----:B------:R-:W-:-:S04]  /*b590*/  IMAD.MOV.U32 R64, RZ, RZ, R60 ;  /* 0x000000ffff407224 */ /* 0x000fc800078e003c */
[----:B------:R-:W-:-:S07]  /*b5a0*/  IMAD.MOV.U32 R65, RZ, RZ, R17 ;  /* 0x000000ffff417224 */ /* 0x000fce00078e0011 */
.L_x_145:
[----:B------:R-:W-:Y:S05]  /*b5b0*/  BSYNC.RECONVERGENT B1 ;  /* 0x0000000000017941 */ /* 0x000fea0003800200 */
.L_x_143:
[----:B------:R-:W-:Y:S02]  /*b5c0*/  IMAD.MOV.U32 R25, RZ, RZ, 0x0 ;  /* 0x00000000ff197424 */ /* 0x000fe400078e00ff */
[----:B------:R-:W-:Y:S02]  /*b5d0*/  IMAD.MOV.U32 R16, RZ, RZ, R64 ;  /* 0x000000ffff107224 */ /* 0x000fe400078e0040 */
[----:B------:R-:W-:Y:S01]  /*b5e0*/  IMAD.MOV.U32 R17, RZ, RZ, R65 ;  /* 0x000000ffff117224 */ /* 0x000fe200078e0041 */
[----:B------:R-:W-:Y:S06]  /*b5f0*/  RET.REL.NODEC R24 `(_Z6updatePdiPiiPA2_diiS_dddi) ;  /* 0xffffff4818807950 */ /* 0x000fec0003c3ffff */
        .weak           $__internal_2_$__cuda_sm20_dsqrt_rn_f64_mediumpath_v1
        .type           $__internal_2_$__cuda_sm20_dsqrt_rn_f64_mediumpath_v1,@function
        .size           $__internal_2_$__cuda_sm20_dsqrt_rn_f64_mediumpath_v1,($_Z6updatePdiPiiPA2_diiS_dddi$__internal_trig_reduction_slowpathd - $__internal_2_$__cuda_sm20_dsqrt_rn_f64_mediumpath_v1)
$__internal_2_$__cuda_sm20_dsqrt_rn_f64_mediumpath_v1:
[----:B------:R-:W-:Y:S01]  /*b600*/  ISETP.GE.U32.AND P0, PT, R32, -0x3400000, PT ;  /* 0xfcc000002000780c */ /* 0x000fe20003f06070 */
[----:B------:R-:W-:Y:S01]  /*b610*/  IMAD.MOV.U32 R33, RZ, RZ, R31 ;  /* 0x000000ffff217224 */ /* 0x000fe200078e001f */
[----:B------:R-:W-:Y:S01]  /*b620*/  BSSY.RECONVERGENT B1, `(.L_x_148) ;  /* 0x0000027000017945 */ /* 0x000fe20003800200 */
[----:B------:R-:W-:Y:S02]  /*b630*/  IMAD.MOV.U32 R31, RZ, RZ, R29 ;  /* 0x000000ffff1f7224 */ /* 0x000fe400078e001d */
[----:B------:R-:W-:Y:S02]  /*b640*/  IMAD.MOV.U32 R29, RZ, RZ, R27 ;  /* 0x000000ffff1d7224 */ /* 0x000fe400078e001b */
[----:B------:R-:W-:Y:S02]  /*b650*/  IMAD.MOV.U32 R32, RZ, RZ, R44 ;  /* 0x000000ffff207224 */ /* 0x000fe400078e002c */
[----:B------:R-:W-:-:S04]  /*b660*/  IMAD.MOV.U32 R27, RZ, RZ, R25 ;  /* 0x000000ffff1b7224 */ /* 0x000fc800078e0019 */
[----:B------:R-:W-:Y:S05]  /*b670*/  @!P0 BRA `(.L_x_149) ;  /* 0x0000000000208947 */ /* 0x000fea0003800000 */
[----:B------:R-:W-:-:S10]  /*b680*/  DFMA.RM R28, R30, R28, R26 ;  /* 0x0000001c1e1c722b */ /* 0x000fd4000000401a */
[----:B------:R-:W-:-:S04]  /*b690*/  IADD3 R26, P0, PT, R28, 0x1, RZ ;  /* 0x000000011c1a7810 */ /* 0x000fc80007f1e0ff */
[----:B------:R-:W-:-:S06]  /*b6a0*/  IADD3.X R27, PT, PT, RZ, R29, RZ, P0, !PT ;  /* 0x0000001dff1b7210 */ /* 0x000fcc00007fe4ff */
[----:B------:R-:W-:-:S08]  /*b6b0*/  DFMA.RP R32, -R28, R26, R32 ;  /* 0x0000001a1c20722b */ /* 0x000fd00000008120 */
[----:B------:R-:W-:-:S06]  /*b6c0*/  DSETP.GT.AND P0, PT, R32, RZ, PT ;  /* 0x000000ff2000722a */ /* 0x000fcc0003f04000 */
[----:B------:R-:W-:Y:S02]  /*b6d0*/  FSEL R26, R26, R28, P0 ;  /* 0x0000001c1a1a7208 */ /* 0x000fe40000000000 */
[----:B------:R-:W-:Y:S01]  /*b6e0*/  FSEL R27, R27, R29, P0 ;  /* 0x0000001d1b1b7208 */ /* 0x000fe20000000000 */
[----:B------:R-:W-:Y:S06]  /*b6f0*/  BRA `(.L_x_150) ;  /* 0x0000000000647947 */ /* 0x000fec0003800000 */
.L_x_149:
[----:B------:R-:W-:-:S14]  /*b700*/  DSETP.NE.AND P0, PT, R32, RZ, PT ;  /* 0x000000ff2000722a */ /* 0x000fdc0003f05000 */
[----:B------:R-:W-:Y:S05]  /*b710*/  @!P0 BRA `(.L_x_151) ;  /* 0x0000000000588947 */ /* 0x000fea0003800000 */
[----:B------:R-:W-:-:S13]  /*b720*/  ISETP.GE.AND P0, PT, R33, RZ, PT ;  /* 0x000000ff2100720c */ /* 0x000fda0003f06270 */
[----:B------:R-:W-:Y:S02]  /*b730*/  @!P0 IMAD.MOV.U32 R26, RZ, RZ, 0x0 ;  /* 0x00000000ff1a8424 */ /* 0x000fe400078e00ff */
[----:B------:R-:W-:Y:S01]  /*b740*/  @!P0 IMAD.MOV.U32 R27, RZ, RZ, -0x80000 ;  /* 0xfff80000ff1b8424 */ /* 0x000fe200078e00ff */
[----:B------:R-:W-:Y:S06]  /*b750*/  @!P0 BRA `(.L_x_150) ;  /* 0x00000000004c8947 */ /* 0x000fec0003800000 */
[----:B------:R-:W-:-:S13]  /*b760*/  ISETP.GT.AND P0, PT, R33, 0x7fefffff, PT ;  /* 0x7fefffff2100780c */ /* 0x000fda0003f04270 */
[----:B------:R-:W-:Y:S05]  /*b770*/  @P0 BRA `(.L_x_151) ;  /* 0x0000000000400947 */ /* 0x000fea0003800000 */
[----:B------:R-:W-:Y:S01]  /*b780*/  DMUL R32, R32, 8.11296384146066816958e+31 ;  /* 0x4690000020207828 */ /* 0x000fe20000000000 */
[----:B------:R-:W-:Y:S02]  /*b790*/  IMAD.MOV.U32 R30, RZ, RZ, RZ ;  /* 0x000000ffff1e7224 */ /* 0x000fe400078e00ff */
[----:B------:R-:W-:Y:S02]  /*b7a0*/  IMAD.MOV.U32 R26, RZ, RZ, 0x0 ;  /* 0x00000000ff1a7424 */ /* 0x000fe400078e00ff */
[----:B------:R-:W-:Y:S01]  /*b7b0*/  IMAD.MOV.U32 R27, RZ, RZ, 0x3fd80000 ;  /* 0x3fd80000ff1b7424 */ /* 0x000fe200078e00ff */
[----:B------:R-:W0:Y:S02]  /*b7c0*/  MUFU.RSQ64H R31, R33 ;  /* 0x00000021001f7308 */ /* 0x000e240000001c00 */
[----:B0-----:R-:W-:-:S08]  /*b7d0*/  DMUL R28, R30, R30 ;  /* 0x0000001e1e1c7228 */ /* 0x001fd00000000000 */
[----:B------:R-:W-:-:S08]  /*b7e0*/  DFMA R28, R32, -R28, 1 ;  /* 0x3ff00000201c742b */ /* 0x000fd0000000081c */
[----:B------:R-:W-:Y:S02]  /*b7f0*/  DFMA R26, R28, R26, 0.5 ;  /* 0x3fe000001c1a742b */ /* 0x000fe4000000001a */
[----:B------:R-:W-:-:S08]  /*b800*/  DMUL R28, R30, R28 ;  /* 0x0000001c1e1c7228 */ /* 0x000fd00000000000 */
[----:B------:R-:W-:-:S08]  /*b810*/  DFMA R28, R26, R28, R30 ;  /* 0x0000001c1a1c722b */ /* 0x000fd0000000001e */
[----:B------:R-:W-:Y:S02]  /*b820*/  DMUL R26, R32, R28 ;  /* 0x0000001c201a7228 */ /* 0x000fe40000000000 */
[----:B------:R-:W-:-:S06]  /*b830*/  VIADD R29, R29, 0xfff00000 ;  /* 0xfff000001d1d7836 */ /* 0x000fcc0000000000 */
[----:B------:R-:W-:-:S08]  /*b840*/  DFMA R30, R26, -R26, R32 ;  /* 0x8000001a1a1e722b */ /* 0x000fd00000000020 */
[----:B------:R-:W-:-:S10]  /*b850*/  DFMA R26, R28, R30, R26 ;  /* 0x0000001e1c1a722b */ /* 0x000fd4000000001a */
[----:B------:R-:W-:Y:S01]  /*b860*/  VIADD R27, R27, 0xfcb00000 ;  /* 0xfcb000001b1b7836 */ /* 0x000fe20000000000 */
[----:B------:R-:W-:Y:S06]  /*b870*/  BRA `(.L_x_150) ;  /* 0x0000000000047947 */ /* 0x000fec0003800000 */
.L_x_151:
[----:B------:R-:W-:-:S11]  /*b880*/  DADD R26, R32, R32 ;  /* 0x00000000201a7229 */ /* 0x000fd60000000020 */
.L_x_150:
[----:B------:R-:W-:Y:S05]  /*b890*/  BSYNC.RECONVERGENT B1 ;  /* 0x0000000000017941 */ /* 0x000fea0003800200 */
.L_x_148:
[----:B------:R-:W-:Y:S02]  /*b8a0*/  IMAD.MOV.U32 R28, RZ, RZ, R24 ;  /* 0x000000ffff1c7224 */ /* 0x000fe400078e0018 */
[----:B------:R-:W-:Y:S02]  /*b8b0*/  IMAD.MOV.U32 R29, RZ, RZ, 0x0 ;  /* 0x00000000ff1d7424 */ /* 0x000fe400078e00ff */
[----:B------:R-:W-:Y:S02]  /*b8c0*/  IMAD.MOV.U32 R25, RZ, RZ, R27 ;  /* 0x000000ffff197224 */ /* 0x000fe400078e001b */
[----:B------:R-:W-:Y:S05]  /*b8d0*/  RET.REL.NODEC R28 `(_Z6updatePdiPiiPA2_diiS_dddi) ;  /* 0xffffff441cc87950 */ /* 0x000fea0003c3ffff */
        .type           $_Z6updatePdiPiiPA2_diiS_dddi$__internal_trig_reduction_slowpathd,@function
        .size           $_Z6updatePdiPiiPA2_diiS_dddi$__internal_trig_reduction_slowpathd,(.L_x_163 - $_Z6updatePdiPiiPA2_diiS_dddi$__internal_trig_reduction_slowpathd)
$_Z6updatePdiPiiPA2_diiS_dddi$__internal_trig_reduction_slowpathd:
[----:B------:R-:W-:Y:S01]  /*b8e0*/  SHF.R.U32.HI R55, RZ, 0x14, R53 ;  /* 0x00000014ff377819 */ /* 0x000fe20000011635 */
[----:B------:R-:W-:-:S03]  /*b8f0*/  IMAD.MOV.U32 R26, RZ, RZ, RZ ;  /* 0x000000ffff1a7224 */ /* 0x000fc600078e00ff */
[----:B------:R-:W-:-:S04]  /*b900*/  LOP3.LUT R24, R55, 0x7ff, RZ, 0xc0, !PT ;  /* 0x000007ff37187812 */ /* 0x000fc800078ec0ff */
[----:B------:R-:W-:-:S13]  /*b910*/  ISETP.NE.AND P0, PT, R24, 0x7ff, PT ;  /* 0x000007ff1800780c */ /* 0x000fda0003f05270 */
[----:B------:R-:W-:Y:S05]  /*b920*/  @!P0 BRA `(.L_x_152) ;  /* 0x0000000800548947 */ /* 0x000fea0003800000 */
[----:B------:R-:W-:Y:S01]  /*b930*/  VIADD R25, R24, 0xfffffc00 ;  /* 0xfffffc0018197836 */ /* 0x000fe20000000000 */
[----:B------:R-:W-:Y:S01]  /*b940*/  BSSY.RECONVERGENT B1, `(.L_x_153) ;  /* 0x0000032000017945 */ /* 0x000fe20003800200 */
[----:B------:R-:W-:-:S03]  /*b950*/  CS2R R64, SRZ ;  /* 0x0000000000407805 */ /* 0x000fc6000001ff00 */
[----:B------:R-:W-:Y:S02]  /*b960*/  SHF.R.U32.HI R24, RZ, 0x6, R25 ;  /* 0x00000006ff187819 */ /* 0x000fe40000011619 */
[----:B------:R-:W-:Y:S02]  /*b970*/  ISETP.GE.U32.AND P0, PT, R25, 0x80, PT ;  /* 0x000000801900780c */ /* 0x000fe40003f06070 */
[C---:B------:R-:W-:Y:S02]  /*b980*/  IADD3 R27, PT, PT, -R24.reuse, 0x13, RZ ;  /* 0x00000013181b7810 */ /* 0x040fe40007ffe1ff */
[----:B------:R-:W-:Y:S02]  /*b990*/  IADD3 R25, PT, PT, -R24, 0xf, RZ ;  /* 0x0000000f18197810 */ /* 0x000fe40007ffe1ff */
[----:B------:R-:W-:-:S04]  /*b9a0*/  SEL R27, R27, 0x12, P0 ;  /* 0x000000121b1b7807 */ /* 0x000fc80000000000 */
[----:B------:R-:W-:-:S13]  /*b9b0*/  ISETP.GE.AND P0, PT, R25, R27, PT ;  /* 0x0000001b1900720c */ /* 0x000fda0003f06270 */
[----:B------:R-:W-:Y:S05]  /*b9c0*/  @P0 BRA `(.L_x_154) ;  /* 0x0000000000a40947 */ /* 0x000fea0003800000 */
[----:B------:R-:W0:Y:S01]  /*b9d0*/  LDC.64 R60, c[0x0][0x358] ;  /* 0x0000d600ff3c7b82 */ /* 0x000e220000000a00 */
[C---:B------:R-:W-:Y:S01]  /*b9e0*/  SHF.L.U64.HI R30, R28.reuse, 0xb, R53 ;  /* 0x0000000b1c1e7819 */ /* 0x040fe20000010235 */
[----:B------:R-:W-:Y:S01]  /*b9f0*/  BSSY.RECONVERGENT B2, `(.L_x_155) ;  /* 0x0000025000027945 */ /* 0x000fe20003800200 */
[----:B------:R-:W-:Y:S01]  /*ba00*/  IMAD.SHL.U32 R26, R28, 0x800, RZ ;  /* 0x000008001c1a7824 */ /* 0x000fe200078e00ff */
[----:B------:R-:W-:Y:S01]  /*ba10*/  IADD3 R28, PT, PT, RZ, -R24, -R27 ;  /* 0x80000018ff1c7210 */ /* 0x000fe20007ffe81b */
[----:B------:R-:W-:Y:S01]  /*ba20*/  IMAD.MOV.U32 R29, RZ, RZ, RZ ;  /* 0x000000ffff1d7224 */ /* 0x000fe200078e00ff */
[----:B------:R-:W-:Y:S02]  /*ba30*/  CS2R R64, SRZ ;  /* 0x0000000000407805 */ /* 0x000fe4000001ff00 */
[----:B------:R-:W-:-:S07]  /*ba40*/  LOP3.LUT R30, R30, 0x80000000, RZ, 0xfc, !PT ;  /* 0x800000001e1e7812 */ /* 0x000fce00078efcff */
.L_x_156:
[----:B------:R-:W1:Y:S01]  /*ba50*/  LDC.64 R32, c[0x4][RZ] ;  /* 0x01000000ff207b82 */ /* 0x000e620000000a00 */
[----:B0-----:R-:W-:Y:S02]  /*ba60*/  R2UR UR12, R60 ;  /* 0x000000003c0c72ca */ /* 0x001fe400000e0000 */
[----:B------:R-:W-:Y:S01]  /*ba70*/  R2UR UR13, R61 ;  /* 0x000000003d0d72ca */ /* 0x000fe200000e0000 */
[----:B-1----:R-:W-:-:S12]  /*ba80*/  IMAD.WIDE R62, R25, 0x8, R32 ;  /* 0x00000008193e7825 */ /* 0x002fd800078e0220 */
[----:B------:R-:W2:Y:S01]  /*ba90*/  LDG.E.64.CONSTANT R62, desc[UR12][R62.64] ;  /* 0x0000000c3e3e7981 */ /* 0x000ea2000c1e9b00 */
[----:B------:R-:W-:Y:S02]  /*baa0*/  IMAD.MOV.U32 R50, RZ, RZ, R64 ;  /* 0x000000ffff327224 */ /* 0x000fe400078e0040 */
[----:B------:R-:W-:Y:S02]  /*bab0*/  IMAD.MOV.U32 R51, RZ, RZ, R65 ;  /* 0x000000ffff337224 */ /* 0x000fe400078e0041 */
[----:B------:R-:W-:Y:S02]  /*bac0*/  VIADD R28, R28, 0x1 ;  /* 0x000000011c1c7836 */ /* 0x000fe40000000000 */
[----:B------:R-:W-:Y:S02]  /*bad0*/  VIADD R25, R25, 0x1 ;  /* 0x0000000119197836 */ /* 0x000fe40000000000 */
[----:B--2---:R-:W-:-:S04]  /*bae0*/  IMAD.WIDE.U32 R50, P4, R62, R26, R50 ;  /* 0x0000001a3e327225 */ /* 0x004fc80007880032 */
[----:B------:R-:W-:Y:S02]  /*baf0*/  IMAD R31, R62, R30, RZ ;  /* 0x0000001e3e1f7224 */ /* 0x000fe400078e02ff */
[C---:B------:R-:W-:Y:S02]  /*bb00*/  IMAD R32, R63.reuse, R26, RZ ;  /* 0x0000001a3f207224 */ /* 0x040fe400078e02ff */
[----:B------:R-:W-:Y:S01]  /*bb10*/  IMAD.HI.U32 R33, R63, R30, RZ ;  /* 0x0000001e3f217227 */ /* 0x000fe200078e00ff */
[----:B------:R-:W-:-:S03]  /*bb20*/  IADD3 R31, P0, PT, R31, R51, RZ ;  /* 0x000000331f1f7210 */ /* 0x000fc60007f1e0ff */
[----:B------:R-:W-:Y:S01]  /*bb30*/  IMAD.MOV.U32 R64, RZ, RZ, R50 ;  /* 0x000000ffff407224 */ /* 0x000fe200078e0032 */
[----:B------:R-:W-:Y:S01]  /*bb40*/  IADD3 R65, P1, PT, R32, R31, RZ ;  /* 0x0000001f20417210 */ /* 0x000fe20007f3e0ff */
[----:B------:R-:W-:-:S04]  /*bb50*/  IMAD.HI.U32 R32, R62, R30, RZ ;  /* 0x0000001e3e207227 */ /* 0x000fc800078e00ff */
[----:B------:R-:W-:-:S04]  /*bb60*/  IMAD.HI.U32 R31, R63, R26, RZ ;  /* 0x0000001a3f1f7227 */ /* 0x000fc800078e00ff */
[----:B------:R-:W-:Y:S02]  /*bb70*/  IMAD.X R32, RZ, RZ, R32, P4 ;  /* 0x000000ffff207224 */ /* 0x000fe400020e0620 */
[----:B------:R-:W-:Y:S02]  /*bb80*/  IMAD R50, R63, R30, RZ ;  /* 0x0000001e3f327224 */ /* 0x000fe400078e02ff */
[----:B------:R-:W-:Y:S01]  /*bb90*/  IMAD R51, R29, 0x8, R1 ;  /* 0x000000081d337824 */ /* 0x000fe200078e0201 */
[----:B------:R-:W-:Y:S02]  /*bba0*/  IADD3.X R31, P0, PT, R31, R32, RZ, P0, !PT ;  /* 0x000000201f1f7210 */ /* 0x000fe4000071e4ff */
[----:B------:R-:W-:Y:S02]  /*bbb0*/  IADD3 R29, PT, PT, R29, 0x1, RZ ;  /* 0x000000011d1d7810 */ /* 0x000fe40007ffe0ff */
[----:B------:R-:W-:Y:S01]  /*bbc0*/  IADD3.X R50, P1, PT, R50, R31, RZ, P1, !PT ;  /* 0x0000001f32327210 */ /* 0x000fe20000f3e4ff */
[----:B------:R-:W-:Y:S01]  /*bbd0*/  IMAD.X R33, RZ, RZ, R33, P0 ;  /* 0x000000ffff217224 */ /* 0x000fe200000e0621 */
[----:B------:R-:W-:Y:S01]  /*bbe0*/  ISETP.NE.AND P0, PT, R28, -0xf, PT ;  /* 0xfffffff11c00780c */ /* 0x000fe20003f05270 */
[----:B------:R0:W-:Y:S02]  /*bbf0*/  STL.64 [R51], R64 ;  /* 0x0000004033007387 */ /* 0x0001e40000100a00 */
[----:B------:R-:W-:-:S02]  /*bc00*/  IMAD.X R33, RZ, RZ, R33, P1 ;  /* 0x000000ffff217224 */ /* 0x000fc400008e0621 */
[----:B0-----:R-:W-:Y:S02]  /*bc10*/  IMAD.MOV.U32 R64, RZ, RZ, R50 ;  /* 0x000000ffff407224 */ /* 0x001fe400078e0032 */
[----:B------:R-:W-:-:S06]  /*bc20*/  IMAD.MOV.U32 R65, RZ, RZ, R33 ;  /* 0x000000ffff417224 */ /* 0x000fcc00078e0021 */
[----:B------:R-:W-:Y:S05]  /*bc30*/  @P0 BRA `(.L_x_156) ;  /* 0xfffffffc00840947 */ /* 0x000fea000383ffff */
[----:B------:R-:W-:Y:S05]  /*bc40*/  BSYNC.RECONVERGENT B2 ;  /* 0x0000000000027941 */ /* 0x000fea0003800200 */
.L_x_155:
[----:B------:R-:W-:-:S07]  /*bc50*/  IMAD.MOV.U32 R25, RZ, RZ, R27 ;  /* 0x000000ffff197224 */ /* 0x000fce00078e001b */
.L_x_154:
[----:B------:R-:W-:Y:S05]  /*bc60*/  BSYNC.RECONVERGENT B1 ;  /* 0x0000000000017941 */ /* 0x000fea0003800200 */
.L_x_153:
[----:B------:R-:W-:Y:S01]  /*bc70*/  LOP3.LUT P0, R55, R55, 0x3f, RZ, 0xc0, !PT ;  /* 0x0000003f37377812 */ /* 0x000fe2000780c0ff */
[----:B------:R-:W-:-:S04]  /*bc80*/  IMAD.IADD R24, R24, 0x1, R25 ;  /* 0x0000000118187824 */ /* 0x000fc800078e0219 */
[----:B------:R-:W-:-:S05]  /*bc90*/  IMAD.U32 R50, R24, 0x8, R1 ;  /* 0x0000000818327824 */ /* 0x000fca00078e0001 */
[----:B------:R0:W-:Y:S04]  /*bca0*/  STL.64 [R50+-0x78], R64 ;  /* 0xffff884032007387 */ /* 0x0001e80000100a00 */
[----:B------:R-:W2:Y:S04]  /*bcb0*/  @P0 LDL.64 R28, [R1+0x8] ;  /* 0x00000800011c0983 */ /* 0x000ea80000100a00 */
[----:B------:R-:W3:Y:S04]  /*bcc0*/  LDL.64 R24, [R1+0x10] ;  /* 0x0000100001187983 */ /* 0x000ee80000100a00 */
[----:B------:R-:W0:Y:S01]  /*bcd0*/  LDL.64 R26, [R1+0x18] ;  /* 0x00001800011a7983 */ /* 0x000e220000100a00 */
[----:B------:R-:W-:Y:S01]  /*bce0*/  BSSY.RECONVERGENT B1, `(.L_x_157) ;  /* 0x0000035000017945 */ /* 0x000fe20003800200 */
[----:B--2---:R-:W-:-:S02]  /*bcf0*/  @P0 SHF.R.U64 R33, R28, 0x1, R29 ;  /* 0x000000011c210819 */ /* 0x004fc4000000121d */
[----:B------:R-:W-:Y:S02]  /*bd00*/  @P0 SHF.R.U32.HI R51, RZ, 0x1, R29 ;  /* 0x00000001ff330819 */ /* 0x000fe4000001161d */
[----:B------:R-:W-:Y:S02]  /*bd10*/  @P0 LOP3.LUT R28, R55, 0x3f, RZ, 0x3c, !PT ;  /* 0x0000003f371c0812 */ /* 0x000fe400078e3cff */
[C---:B---3--:R-:W-:Y:S02]  /*bd20*/  @P0 SHF.L.U32 R32, R24.reuse, R55, RZ ;  /* 0x0000003718200219 */ /* 0x048fe400000006ff */
[----:B------:R-:W-:Y:S02]  /*bd30*/  @P0 SHF.R.U64 R33, R33, R28, R51 ;  /* 0x0000001c21210219 */ /* 0x000fe40000001233 */
[--C-:B------:R-:W-:Y:S02]  /*bd40*/  @P0 SHF.R.U32.HI R29, RZ, 0x1, R25.reuse ;  /* 0x00000001ff1d0819 */ /* 0x100fe40000011619 */
[----:B------:R-:W-:-:S02]  /*bd50*/  @P0 SHF.R.U64 R30, R24, 0x1, R25 ;  /* 0x00000001181e0819 */ /* 0x000fc40000001219 */
[----:B------:R-:W-:Y:S02]  /*bd60*/  @P0 SHF.L.U64.HI R31, R24, R55, R25 ;  /* 0x00000037181f0219 */ /* 0x000fe40000010219 */
[-C--:B------:R-:W-:Y:S02]  /*bd70*/  @P0 SHF.R.U32.HI R52, RZ, R28.reuse, R51 ;  /* 0x0000001cff340219 */ /* 0x080fe40000011633 */
[----:B------:R-:W-:Y:S02]  /*bd80*/  @P0 LOP3.LUT R24, R32, R33, RZ, 0xfc, !PT ;  /* 0x0000002120180212 */ /* 0x000fe400078efcff */
[----:B0-----:R-:W-:Y:S02]  /*bd90*/  @P0 SHF.L.U32 R50, R26, R55, RZ ;  /* 0x000000371a320219 */ /* 0x001fe400000006ff */
[----:B------:R-:W-:Y:S02]  /*bda0*/  @P0 SHF.R.U64 R51, R30, R28, R29 ;  /* 0x0000001c1e330219 */ /* 0x000fe4000000121d */
[----:B------:R-:W-:-:S02]  /*bdb0*/  @P0 LOP3.LUT R25, R31, R52, RZ, 0xfc, !PT ;  /* 0x000000341f190212 */ /* 0x000fc400078efcff */
[----:B------:R-:W-:Y:S01]  /*bdc0*/  @P0 SHF.R.U32.HI R30, RZ, R28, R29 ;  /* 0x0000001cff1e0219 */ /* 0x000fe2000001161d */
[----:B------:R-:W-:Y:S01]  /*bdd0*/  IMAD.SHL.U32 R28, R24, 0x4, RZ ;  /* 0x00000004181c7824 */ /* 0x000fe200078e00ff */
[----:B------:R-:W-:Y:S02]  /*bde0*/  @P0 SHF.L.U64.HI R55, R26, R55, R27 ;  /* 0x000000371a370219 */ /* 0x000fe4000001021b */
[----:B------:R-:W-:Y:S02]  /*bdf0*/  @P0 LOP3.LUT R26, R50, R51, RZ, 0xfc, !PT ;  /* 0x00000033321a0212 */ /* 0x000fe400078efcff */
[----:B------:R-:W-:Y:S02]  /*be00*/  SHF.L.U64.HI R24, R24, 0x2, R25 ;  /* 0x0000000218187819 */ /* 0x000fe40000010219 */
[----:B------:R-:W-:Y:S02]  /*be10*/  @P0 LOP3.LUT R27, R55, R30, RZ, 0xfc, !PT ;  /* 0x0000001e371b0212 */ /* 0x000fe400078efcff */
[----:B------:R-:W-:-:S02]  /*be20*/  SHF.L.W.U32.HI R25, R25, 0x2, R26 ;  /* 0x0000000219197819 */ /* 0x000fc40000010e1a */
[----:B------:R-:W-:Y:S02]  /*be30*/  IADD3 RZ, P0, PT, RZ, -R28, RZ ;  /* 0x8000001cffff7210 */ /* 0x000fe40007f1e0ff */
[----:B------:R-:W-:Y:S02]  /*be40*/  LOP3.LUT R31, RZ, R24, RZ, 0x33, !PT ;  /* 0x00000018ff1f7212 */ /* 0x000fe400078e33ff */
[----:B------:R-:W-:Y:S02]  /*be50*/  SHF.L.W.U32.HI R26, R26, 0x2, R27 ;  /* 0x000000021a1a7819 */ /* 0x000fe40000010e1b */
[----:B------:R-:W-:Y:S02]  /*be60*/  LOP3.LUT R30, RZ, R25, RZ, 0x33, !PT ;  /* 0x00000019ff1e7212 */ /* 0x000fe400078e33ff */
[----:B------:R-:W-:Y:S02]  /*be70*/  IADD3.X R31, P0, PT, RZ, R31, RZ, P0, !PT ;  /* 0x0000001fff1f7210 */ /* 0x000fe4000071e4ff */
[----:B------:R-:W-:-:S02]  /*be80*/  LOP3.LUT R29, RZ, R26, RZ, 0x33, !PT ;  /* 0x0000001aff1d7212 */ /* 0x000fc400078e33ff */
[----:B------:R-:W-:Y:S02]  /*be90*/  IADD3.X R30, P1, PT, RZ, R30, RZ, P0, !PT ;  /* 0x0000001eff1e7210 */ /* 0x000fe4000073e4ff */
[----:B------:R-:W-:-:S03]  /*bea0*/  ISETP.GT.U32.AND P4, PT, R25, -0x1, PT ;  /* 0xffffffff1900780c */ /* 0x000fc60003f84070 */
[----:B------:R-:W-:Y:S01]  /*beb0*/  IMAD.X R29, RZ, RZ, R29, P1 ;  /* 0x000000ffff1d7224 */ /* 0x000fe200008e061d */
[----:B------:R-:W-:-:S04]  /*bec0*/  ISETP.GT.AND.EX P0, PT, R26, -0x1, PT, P4 ;  /* 0xffffffff1a00780c */ /* 0x000fc80003f04340 */
[----:B------:R-:W-:Y:S02]  /*bed0*/  SEL R29, R26, R29, P0 ;  /* 0x0000001d1a1d7207 */ /* 0x000fe40000000000 */
[----:B------:R-:W-:Y:S02]  /*bee0*/  SEL R30, R25, R30, P0 ;  /* 0x0000001e191e7207 */ /* 0x000fe40000000000 */
[----:B------:R-:W-:Y:S02]  /*bef0*/  ISETP.NE.U32.AND P1, PT, R29, RZ, PT ;  /* 0x000000ff1d00720c */ /* 0x000fe40003f25070 */
[----:B------:R-:W-:Y:S02]  /*bf00*/  SEL R31, R24, R31, P0 ;  /* 0x0000001f181f7207 */ /* 0x000fe40000000000 */
[----:B------:R-:W-:Y:S01]  /*bf10*/  SEL R33, R30, R29, !P1 ;  /* 0x0000001d1e217207 */ /* 0x000fe20004800000 */
[----:B------:R-:W-:-:S03]  /*bf20*/  @!P0 IMAD.MOV R28, RZ, RZ, -R28 ;  /* 0x000000ffff1c8224 */ /* 0x000fc600078e0a1c */
[----:B------:R-:W0:Y:S02]  /*bf30*/  FLO.U32 R25, R33 ;  /* 0x0000002100197300 */ /* 0x000e2400000e0000 */
[C---:B0-----:R-:W-:Y:S02]  /*bf40*/  IADD3 R32, PT, PT, -R25.reuse, 0x1f, RZ ;  /* 0x0000001f19207810 */ /* 0x041fe40007ffe1ff */
[----:B------:R-:W-:-:S03]  /*bf50*/  IADD3 R25, PT, PT, -R25, 0x3f, RZ ;  /* 0x0000003f19197810 */ /* 0x000fc60007ffe1ff */
[----:B------:R-:W-:-:S05]  /*bf60*/  @P1 IMAD.MOV R25, RZ, RZ, R32 ;  /* 0x000000ffff191224 */ /* 0x000fca00078e0220 */
[----:B------:R-:W-:-:S13]  /*bf70*/  ISETP.NE.AND P1, PT, R25, RZ, PT ;  /* 0x000000ff1900720c */ /* 0x000fda0003f25270 */
[----:B------:R-:W-:Y:S05]  /*bf80*/  @!P1 BRA `(.L_x_158) ;  /* 0x0000000000289947 */ /* 0x000fea0003800000 */
[C---:B------:R-:W-:Y:S02]  /*bf90*/  LOP3.LUT R33, R25.reuse, 0x3f, RZ, 0xc0, !PT ;  /* 0x0000003f19217812 */ /* 0x040fe400078ec0ff */
[--C-:B------:R-:W-:Y:S02]  /*bfa0*/  SHF.R.U64 R28, R28, 0x1, R31.reuse ;  /* 0x000000011c1c7819 */ /* 0x100fe4000000121f */
[----:B------:R-:W-:Y:S02]  /*bfb0*/  SHF.R.U32.HI R31, RZ, 0x1, R31 ;  /* 0x00000001ff1f7819 */ /* 0x000fe4000001161f */
[----:B------:R-:W-:Y:S02]  /*bfc0*/  LOP3.LUT R24, R25, 0x3f, RZ, 0xc, !PT ;  /* 0x0000003f19187812 */ /* 0x000fe400078e0cff */
[CC--:B------:R-:W-:Y:S02]  /*bfd0*/  SHF.L.U64.HI R29, R30.reuse, R33.reuse, R29 ;  /* 0x000000211e1d7219 */ /* 0x0c0fe4000001021d */
[----:B------:R-:W-:-:S02]  /*bfe0*/  SHF.L.U32 R30, R30, R33, RZ ;  /* 0x000000211e1e7219 */ /* 0x000fc400000006ff */
[-CC-:B------:R-:W-:Y:S02]  /*bff0*/  SHF.R.U64 R33, R28, R24.reuse, R31.reuse ;  /* 0x000000181c217219 */ /* 0x180fe4000000121f */
[----:B------:R-:W-:Y:S02]  /*c000*/  SHF.R.U32.HI R24, RZ, R24, R31 ;  /* 0x00000018ff187219 */ /* 0x000fe4000001161f */
[----:B------:R-:W-:Y:S02]  /*c010*/  LOP3.LUT R30, R30, R33, RZ, 0xfc, !PT ;  /* 0x000000211e1e7212 */ /* 0x000fe400078efcff */
[----:B------:R-:W-:-:S07]  /*c020*/  LOP3.LUT R29, R29, R24, RZ, 0xfc, !PT ;  /* 0x000000181d1d7212 */ /* 0x000fce00078efcff */
.L_x_158:
[----:B------:R-:W-:Y:S05]  /*c030*/  BSYNC.RECONVERGENT B1 ;  /* 0x0000000000017941 */ /* 0x000fea0003800200 */
.L_x_157:
[----:B------:R-:W-:Y:S01]  /*c040*/  IMAD.WIDE.U32 R50, R30, 0x2168c235, RZ ;  /* 0x2168c2351e327825 */ /* 0x000fe200078e00ff */
[----:B------:R-:W-:-:S03]  /*c050*/  SHF.R.U32.HI R27, RZ, 0x1e, R27 ;  /* 0x0000001eff1b7819 */ /* 0x000fc6000001161b */
[----:B------:R-:W-:Y:S01]  /*c060*/  IMAD.MOV.U32 R32, RZ, RZ, R51 ;  /* 0x000000ffff207224 */ /* 0x000fe200078e0033 */
[----:B------:R-:W-:Y:S01]  /*c070*/  IADD3 RZ, P1, PT, R50, R50, RZ ;  /* 0x0000003232ff7210 */ /* 0x000fe20007f3e0ff */
[----:B------:R-:W-:Y:S01]  /*c080*/  IMAD.MOV.U32 R33, RZ, RZ, RZ ;  /* 0x000000ffff217224 */ /* 0x000fe200078e00ff */
[----:B------:R-:W-:Y:S01]  /*c090*/  LEA.HI R26, R26, R27, RZ, 0x1 ;  /* 0x0000001b1a1a7211 */ /* 0x000fe200078f08ff */
[----:B------:R-:W-:-:S04]  /*c0a0*/  IMAD.HI.U32 R24, R29, -0x36f0255e, RZ ;  /* 0xc90fdaa21d187827 */ /* 0x000fc800078e00ff */
[----:B------:R-:W-:-:S04]  /*c0b0*/  IMAD.WIDE.U32 R32, R30, -0x36f0255e, R32 ;  /* 0xc90fdaa21e207825 */ /* 0x000fc800078e0020 */
[C---:B------:R-:W-:Y:S02]  /*c0c0*/  IMAD R31, R29.reuse, -0x36f0255e, RZ ;  /* 0xc90fdaa21d1f7824 */ /* 0x040fe400078e02ff */
[----:B------:R-:W-:-:S04]  /*c0d0*/  IMAD.WIDE.U32 R32, P4, R29, 0x2168c235, R32 ;  /* 0x2168c2351d207825 */ /* 0x000fc80007880020 */
[----:B------:R-:W-:Y:S01]  /*c0e0*/  IMAD.X R24, RZ, RZ, R24, P4 ;  /* 0x000000ffff187224 */ /* 0x000fe200020e0618 */
[----:B------:R-:W-:Y:S02]  /*c0f0*/  IADD3 R31, P4, PT, R31, R33, RZ ;  /* 0x000000211f1f7210 */ /* 0x000fe40007f9e0ff */
[----:B------:R-:W-:Y:S02]  /*c100*/  IADD3.X RZ, P1, PT, R32, R32, RZ, P1, !PT ;  /* 0x0000002020ff7210 */ /* 0x000fe40000f3e4ff */
[C---:B------:R-:W-:Y:S01]  /*c110*/  ISETP.GT.U32.AND P5, PT, R31.reuse, RZ, PT ;  /* 0x000000ff1f00720c */ /* 0x040fe20003fa4070 */
[----:B------:R-:W-:Y:S01]  /*c120*/  IMAD.X R29, RZ, RZ, R24, P4 ;  /* 0x000000ffff1d7224 */ /* 0x000fe200020e0618 */
[----:B------:R-:W-:-:S04]  /*c130*/  IADD3.X R28, P4, PT, R31, R31, RZ, P1, !PT ;  /* 0x0000001f1f1c7210 */ /* 0x000fc80000f9e4ff */
[C---:B------:R-:W-:Y:S01]  /*c140*/  ISETP.GT.AND.EX P1, PT, R29.reuse, RZ, PT, P5 ;  /* 0x000000ff1d00720c */ /* 0x040fe20003f24350 */
[----:B------:R-:W-:-:S03]  /*c150*/  IMAD.X R24, R29, 0x1, R29, P4 ;  /* 0x000000011d187824 */ /* 0x000fc600020e061d */
[----:B------:R-:W-:Y:S02]  /*c160*/  SEL R28, R28, R31, P1 ;  /* 0x0000001f1c1c7207 */ /* 0x000fe40000800000 */
[----:B------:R-:W-:Y:S02]  /*c170*/  SEL R24, R24, R29, P1 ;  /* 0x0000001d18187207 */ /* 0x000fe40000800000 */
[----:B------:R-:W-:-:S05]  /*c180*/  IADD3 R29, P4, PT, R28, 0x1, RZ ;  /* 0x000000011c1d7810 */ /* 0x000fca0007f9e0ff */
[----:B------:R-:W-:Y:S01]  /*c190*/  IMAD.X R28, RZ, RZ, R24, P4 ;  /* 0x000000ffff1c7224 */ /* 0x000fe200020e0618 */
[----:B------:R-:W-:Y:S02]  /*c1a0*/  SEL R24, RZ, 0xffffffff, !P1 ;  /* 0xffffffffff187807 */ /* 0x000fe40004800000 */
[----:B------:R-:W-:Y:S02]  /*c1b0*/  LOP3.LUT P1, R30, R53, 0x80000000, RZ, 0xc0, !PT ;  /* 0x80000000351e7812 */ /* 0x000fe4000782c0ff */
[----:B------:R-:W-:Y:S01]  /*c1c0*/  SHF.R.U64 R29, R29, 0xa, R28 ;  /* 0x0000000a1d1d7819 */ /* 0x000fe2000000121c */
[----:B------:R-:W-:Y:S01]  /*c1d0*/  IMAD.IADD R24, R24, 0x1, -R25 ;  /* 0x0000000118187824 */ /* 0x000fe200078e0a19 */
[----:B------:R-:W-:Y:S02]  /*c1e0*/  @!P0 LOP3.LUT R30, R30, 0x80000000, RZ, 0x3c, !PT ;  /* 0x800000001e1e8812 */ /* 0x000fe400078e3cff */
[----:B------:R-:W-:Y:S01]  /*c1f0*/  IADD3 R29, P4, PT, R29, 0x1, RZ ;  /* 0x000000011d1d7810 */ /* 0x000fe20007f9e0ff */
[----:B------:R-:W-:-:S03]  /*c200*/  IMAD.SHL.U32 R24, R24, 0x100000, RZ ;  /* 0x0010000018187824 */ /* 0x000fc600078e00ff */
[----:B------:R-:W-:-:S03]  /*c210*/  LEA.HI.X R28, R28, RZ, RZ, 0x16, P4 ;  /* 0x000000ff1c1c7211 */ /* 0x000fc600020fb4ff */
[----:B------:R-:W-:Y:S01]  /*c220*/  @P1 IMAD.MOV R26, RZ, RZ, -R26 ;  /* 0x000000ffff1a1224 */ /* 0x000fe200078e0a1a */
[--C-:B------:R-:W-:Y:S02]  /*c230*/  SHF.R.U64 R29, R29, 0x1, R28.reuse ;  /* 0x000000011d1d7819 */ /* 0x100fe4000000121c */
[----:B------:R-:W-:Y:S02]  /*c240*/  SHF.R.U32.HI R25, RZ, 0x1, R28 ;  /* 0x00000001ff197819 */ /* 0x000fe4000001161c */
[----:B------:R-:W-:-:S04]  /*c250*/  IADD3 R28, P4, P5, RZ, RZ, R29 ;  /* 0x000000ffff1c7210 */ /* 0x000fc80007d9e01d */
[----:B------:R-:W-:-:S04]  /*c260*/  IADD3.X R25, PT, PT, R24, 0x3fe00000, R25, P4, P5 ;  /* 0x3fe0000018197810 */ /* 0x000fc800027ea419 */
[----:B------:R-:W-:-:S07]  /*c270*/  LOP3.LUT R53, R25, R30, RZ, 0xfc, !PT ;  /* 0x0000001e19357212 */ /* 0x000fce00078efcff */
.L_x_152:
[----:B------:R-:W-:Y:S02]  /*c280*/  IMAD.MOV.U32 R55, RZ, RZ, 0x0 ;  /* 0x00000000ff377424 */ /* 0x000fe400078e00ff */
[----:B------:R-:W-:Y:S02]  /*c290*/  IMAD.MOV.U32 R29, RZ, RZ, R53 ;  /* 0x000000ffff1d7224 */ /* 0x000fe400078e0035 */
[----:B------:R-:W-:Y:S05]  /*c2a0*/  RET.REL.NODEC R54 `(_Z6updatePdiPiiPA2_diiS_dddi) ;  /* 0xffffff3c36547950 */ /* 0x000fea0003c3ffff */
.L_x_159:
[----:B------:R-:W-:-:S00]  /*c2b0*/  BRA `(.L_x_159) ;  /* 0xfffffffc00fc7947 */ /* 0x000fc0000383ffff */
[----:B------:R-:W-:-:S00]  /*c2c0*/  NOP ;  /* 0x0000000000007918 */ /* 0x000fc00000000000 */
        /* <DEDUP_REMOVED lines=11> */
.L_x_163:


//--------------------- .nv.global.init           --------------------------
	.section	.nv.global.init,"aw",@progbits
	.align	16
.nv.global.init:
	.type		__cudart_sin_cos_coeffs,@object
	.size		__cudart_sin_cos_coeffs,(__cudart_i2opi_d - __cudart_sin_cos_coeffs)
__cudart_sin_cos_coeffs:
        /*0000*/ 	.byte	0x46, 0xd2, 0xb0, 0x2c, 0xf1, 0xe5, 0x5a, 0xbe, 0x92, 0xe3, 0xac, 0x69, 0xe3, 0x1d, 0xc7, 0x3e
        /*0010*/ 	.byte	0xa1, 0x62, 0xdb, 0x19, 0xa0, 0x01, 0x2a, 0xbf, 0x18, 0x08, 0x11, 0x11, 0x11, 0x11, 0x81, 0x3f
        /*0020*/ 	.byte	0x54, 0x55, 0x55, 0x55, 0x55, 0x55, 0xc5, 0xbf, 0x00, 0x00, 0x00, 0x00, 0x00, 0x00, 0x00, 0x00
        /*0030*/ 	.byte	0x00, 0x00, 0x00, 0x00, 0x00, 0x00, 0x00, 0x00, 0x64, 0x81, 0xfd, 0x20, 0x83, 0xff, 0xa8, 0xbd
        /*0040*/ 	.byte	0x28, 0x85, 0xef, 0xc1, 0xa7, 0xee, 0x21, 0x3e, 0xd9, 0xe6, 0x06, 0x8e, 0x4f, 0x7e, 0x92, 0xbe
        /*0050*/ 	.byte	0xe9, 0xbc, 0xdd, 0x19, 0xa0, 0x01, 0xfa, 0x3e, 0x47, 0x5d, 0xc1, 0x16, 0x6c, 0xc1, 0x56, 0xbf
        /*0060*/ 	.byte	0x51, 0x55, 0x55, 0x55, 0x55, 0x55, 0xa5, 0x3f, 0x00, 0x00, 0x00, 0x00, 0x00, 0x00, 0xe0, 0xbf
        /*0070*/ 	.byte	0x00, 0x00, 0x00, 0x00, 0x00, 0x00, 0xf0, 0x3f, 0x00, 0x00, 0x00, 0x00, 0x00, 0x00, 0x00, 0x00
	.type		__cudart_i2opi_d,@object
	.size		__cudart_i2opi_d,(.L_0 - __cudart_i2opi_d)
__cudart_i2opi_d:
        /* <DEDUP_REMOVED lines=9> */
.L_0:


//--------------------- .nv.shared.reserved.0     --------------------------
	.section	.nv.shared.reserved.0,"aw",@nobits
	.weak		__nv_reservedSMEM_offset_0_alias
	.size		__nv_reservedSMEM_offset_0_alias, 0, 64
	.other		__nv_reservedSMEM_offset_0_alias,@"STO_CUDA_RESERVED_SHARED STV_DEFAULT"
__nv_reservedSMEM_offset_0_alias:
	.zero		0
	.zero		64


//--------------------- .nv.constant0._Z6updatePdiPiiPA2_diiS_dddi --------------------------
	.section	.nv.constant0._Z6updatePdiPiiPA2_diiS_dddi,"a",@progbits
	.sectionflags	@""
	.align	4
.nv.constant0._Z6updatePdiPiiPA2_diiS_dddi:
	.zero		980


//--------------------- SYMBOLS --------------------------

	.type		.nv.reservedSmem.offset0,@object
	.size		.nv.reservedSmem.offset0,0x4
